	.target	sm_90a

	.elftype	@"ET_EXEC"


//--------------------- .note.nv.tkinfo           --------------------------
	.section	.note.nv.tkinfo,"",@"SHT_NOTE"
	.sectionflags	@"SHF_NOTE_NV_TKINFO"
	.tkinfo
        /*0018*/ 	.word	0x00000002
        /*0030*/ 	.string	""
        /*0030*/ 	.string	"ptxas"
        /*0030*/ 	.string	"Cuda compilation tools, release 13.0, V13.0.88"
        /*0030*/ 	.string	"Build cuda_13.0.r13.0/compiler.36424714_0"
        /*0030*/ 	.string	"-arch sm_90a -m 64 "



//--------------------- .note.nv.cuinfo           --------------------------
	.section	.note.nv.cuinfo,"",@"SHT_NOTE"
	.sectionflags	@"SHF_NOTE_NV_CUINFO"
        /*0018*/ 	.short	0x0002
        /*001a*/ 	.short	0x005a
        /*001c*/ 	.short	0x0082
	.zero		2


//--------------------- .nv.info                  --------------------------
	.section	.nv.info,"",@"SHT_CUDA_INFO"
	.align	4


	//----- nvinfo : EIATTR_REGCOUNT
	.align		4
        /*0000*/ 	.byte	0x04, 0x2f
        /*0002*/ 	.short	(.L_12 - .L_11)
	.align		4
.L_11:
        /*0004*/ 	.word	index@(_ZN7cutlass13device_kernelINS_4gemm6kernel13GemmUniversalIN4cute5tupleIJiiiiEEENS1_10collective13CollectiveMmaINS1_43MainloopSm90TmaGmmaWarpSpecializedSparseFP8ILi16ENS5_IJNS4_1CILi1EEENSA_ILi2EEESB_EEENS1_35KernelTmaWarpSpecializedCooperativeEEENS5_IJNSA_ILi256EEENSA_ILi64EEESH_EEENS_12float_e4m3_tENS5_IJNS4_6LayoutINS5_IJiNS5_IJSC_iEEEiEEENS5_IJlNS5_IJSB_SC_EEElEEEEENSK_INS5_IJNS5_IJSH_iEEESQ_iEEENS5_IJNS5_IJSH_NSA_ILi4096EEEEEENS5_IJSB_lEEElEEEEEEEESJ_NS5_IJlSB_lEEENS4_8TiledMMAINS4_8MMA_AtomIJNS4_4SM904GMMA6SPARSE31GMMA_64x64x64_F32E4M3E4M3_SS_TNILNS12_7ScaleInE1ELS15_1ELNS12_9SparseSelE0EEEEEENSK_INS5_IJSC_SB_SB_EEENS5_IJSB_NSA_ILi0EEES1A_EEEEENS5_IJNS4_10UnderscoreES1D_S1D_EEEEENS4_23SM90_TMA_LOAD_MULTICASTENS4_14ComposedLayoutINS4_7SwizzleILi1ELi4ELi3EEENS4_25smem_sparse_ptr_flag_bitsILi2ELi8EEENSK_INS5_IJNS5_IJSB_NSA_ILi8EEEEEENS5_IJSC_NSA_ILi32EEEEEEEEENS5_IJNS5_IJS1A_SH_EEESN_EEEEEEEvNS4_8identityENS4_13SM90_TMA_LOADENS1H_INS1I_ILi2ELi4ELi3EEENS4_18smem_ptr_flag_bitsILi8EEENSK_INS5_IJS1M_SH_EEENS5_IJSH_SB_EEEEEEEvS1V_EENS_8epilogue10collective6detail29Sm90TmaWarpSpecializedAdapterINS26_15DefaultEpilogueIfNS5_IJSB_llEEES2A_NS25_6thread17LinearCombinationIfLi1EffLNS2B_9ScaleType4KindE0ELNS_15FloatRoundStyleE2EfEENS1_15EpilogueDefaultEEEEEvvEEEEvNT_6ParamsE)
        /*0008*/ 	.word	0x000000a8


	//----- nvinfo : EIATTR_FRAME_SIZE
	.align		4
.L_12:
        /*000c*/ 	.byte	0x04, 0x11
        /*000e*/ 	.short	(.L_14 - .L_13)
	.align		4
.L_13:
        /*0010*/ 	.word	index@(_ZN7cutlass13device_kernelINS_4gemm6kernel13GemmUniversalIN4cute5tupleIJiiiiEEENS1_10collective13CollectiveMmaINS1_43MainloopSm90TmaGmmaWarpSpecializedSparseFP8ILi16ENS5_IJNS4_1CILi1EEENSA_ILi2EEESB_EEENS1_35KernelTmaWarpSpecializedCooperativeEEENS5_IJNSA_ILi256EEENSA_ILi64EEESH_EEENS_12float_e4m3_tENS5_IJNS4_6LayoutINS5_IJiNS5_IJSC_iEEEiEEENS5_IJlNS5_IJSB_SC_EEElEEEEENSK_INS5_IJNS5_IJSH_iEEESQ_iEEENS5_IJNS5_IJSH_NSA_ILi4096EEEEEENS5_IJSB_lEEElEEEEEEEESJ_NS5_IJlSB_lEEENS4_8TiledMMAINS4_8MMA_AtomIJNS4_4SM904GMMA6SPARSE31GMMA_64x64x64_F32E4M3E4M3_SS_TNILNS12_7ScaleInE1ELS15_1ELNS12_9SparseSelE0EEEEEENSK_INS5_IJSC_SB_SB_EEENS5_IJSB_NSA_ILi0EEES1A_EEEEENS5_IJNS4_10UnderscoreES1D_S1D_EEEEENS4_23SM90_TMA_LOAD_MULTICASTENS4_14ComposedLayoutINS4_7SwizzleILi1ELi4ELi3EEENS4_25smem_sparse_ptr_flag_bitsILi2ELi8EEENSK_INS5_IJNS5_IJSB_NSA_ILi8EEEEEENS5_IJSC_NSA_ILi32EEEEEEEEENS5_IJNS5_IJS1A_SH_EEESN_EEEEEEEvNS4_8identityENS4_13SM90_TMA_LOADENS1H_INS1I_ILi2ELi4ELi3EEENS4_18smem_ptr_flag_bitsILi8EEENSK_INS5_IJS1M_SH_EEENS5_IJSH_SB_EEEEEEEvS1V_EENS_8epilogue10collective6detail29Sm90TmaWarpSpecializedAdapterINS26_15DefaultEpilogueIfNS5_IJSB_llEEES2A_NS25_6thread17LinearCombinationIfLi1EffLNS2B_9ScaleType4KindE0ELNS_15FloatRoundStyleE2EfEENS1_15EpilogueDefaultEEEEEvvEEEEvNT_6ParamsE)
        /*0014*/ 	.word	0x00000000


	//----- nvinfo : EIATTR_MIN_STACK_SIZE
	.align		4
.L_14:
        /*0018*/ 	.byte	0x04, 0x12
        /*001a*/ 	.short	(.L_16 - .L_15)
	.align		4
.L_15:
        /*001c*/ 	.word	index@(_ZN7cutlass13device_kernelINS_4gemm6kernel13GemmUniversalIN4cute5tupleIJiiiiEEENS1_10collective13CollectiveMmaINS1_43MainloopSm90TmaGmmaWarpSpecializedSparseFP8ILi16ENS5_IJNS4_1CILi1EEENSA_ILi2EEESB_EEENS1_35KernelTmaWarpSpecializedCooperativeEEENS5_IJNSA_ILi256EEENSA_ILi64EEESH_EEENS_12float_e4m3_tENS5_IJNS4_6LayoutINS5_IJiNS5_IJSC_iEEEiEEENS5_IJlNS5_IJSB_SC_EEElEEEEENSK_INS5_IJNS5_IJSH_iEEESQ_iEEENS5_IJNS5_IJSH_NSA_ILi4096EEEEEENS5_IJSB_lEEElEEEEEEEESJ_NS5_IJlSB_lEEENS4_8TiledMMAINS4_8MMA_AtomIJNS4_4SM904GMMA6SPARSE31GMMA_64x64x64_F32E4M3E4M3_SS_TNILNS12_7ScaleInE1ELS15_1ELNS12_9SparseSelE0EEEEEENSK_INS5_IJSC_SB_SB_EEENS5_IJSB_NSA_ILi0EEES1A_EEEEENS5_IJNS4_10UnderscoreES1D_S1D_EEEEENS4_23SM90_TMA_LOAD_MULTICASTENS4_14ComposedLayoutINS4_7SwizzleILi1ELi4ELi3EEENS4_25smem_sparse_ptr_flag_bitsILi2ELi8EEENSK_INS5_IJNS5_IJSB_NSA_ILi8EEEEEENS5_IJSC_NSA_ILi32EEEEEEEEENS5_IJNS5_IJS1A_SH_EEESN_EEEEEEEvNS4_8identityENS4_13SM90_TMA_LOADENS1H_INS1I_ILi2ELi4ELi3EEENS4_18smem_ptr_flag_bitsILi8EEENSK_INS5_IJS1M_SH_EEENS5_IJSH_SB_EEEEEEEvS1V_EENS_8epilogue10collective6detail29Sm90TmaWarpSpecializedAdapterINS26_15DefaultEpilogueIfNS5_IJSB_llEEES2A_NS25_6thread17LinearCombinationIfLi1EffLNS2B_9ScaleType4KindE0ELNS_15FloatRoundStyleE2EfEENS1_15EpilogueDefaultEEEEEvvEEEEvNT_6ParamsE)
        /*0020*/ 	.word	0x00000000
.L_16:


//--------------------- .nv.compat                --------------------------
	.section	.nv.compat,"",@"SHT_CUDA_COMPAT_INFO"
	.align	4
        /*0000*/ 	.byte	0x02, 0x09, 0x01, 0x00, 0x02, 0x02, 0x04, 0x00, 0x02, 0x05, 0x05, 0x00, 0x03, 0x07, 0x01, 0x01
        /*0010*/ 	.byte	0x02, 0x03, 0x01, 0x00, 0x02, 0x06, 0x01, 0x00, 0x04, 0x0b, 0x08, 0x00, 0x00, 0x00, 0x00, 0x00
        /*0020*/ 	.byte	0x00, 0x00, 0x00, 0x00


//--------------------- .nv.info._ZN7cutlass13device_kernelINS_4gemm6kernel13GemmUniversalIN4cute5tupleIJiiiiEEENS1_10collective13CollectiveMmaINS1_43MainloopSm90TmaGmmaWarpSpecializedSparseFP8ILi16ENS5_IJNS4_1CILi1EEENSA_ILi2EEESB_EEENS1_35KernelTmaWarpSpecializedCooperativeEEENS5_IJNSA_ILi256EEENSA_ILi64EEESH_EEENS_12float_e4m3_tENS5_IJNS4_6LayoutINS5_IJiNS5_IJSC_iEEEiEEENS5_IJlNS5_IJSB_SC_EEElEEEEENSK_INS5_IJNS5_IJSH_iEEESQ_iEEENS5_IJNS5_IJSH_NSA_ILi4096EEEEEENS5_IJSB_lEEElEEEEEEEESJ_NS5_IJlSB_lEEENS4_8TiledMMAINS4_8MMA_AtomIJNS4_4SM904GMMA6SPARSE31GMMA_64x64x64_F32E4M3E4M3_SS_TNILNS12_7ScaleInE1ELS15_1ELNS12_9SparseSelE0EEEEEENSK_INS5_IJSC_SB_SB_EEENS5_IJSB_NSA_ILi0EEES1A_EEEEENS5_IJNS4_10UnderscoreES1D_S1D_EEEEENS4_23SM90_TMA_LOAD_MULTICASTENS4_14ComposedLayoutINS4_7SwizzleILi1ELi4ELi3EEENS4_25smem_sparse_ptr_flag_bitsILi2ELi8EEENSK_INS5_IJNS5_IJSB_NSA_ILi8EEEEEENS5_IJSC_NSA_ILi32EEEEEEEEENS5_IJNS5_IJS1A_SH_EEESN_EEEEEEEvNS4_8identityENS4_13SM90_TMA_LOADENS1H_INS1I_ILi2ELi4ELi3EEENS4_18smem_ptr_flag_bitsILi8EEENSK_INS5_IJS1M_SH_EEENS5_IJSH_SB_EEEEEEEvS1V_EENS_8epilogue10collective6detail29Sm90TmaWarpSpecializedAdapterINS26_15DefaultEpilogueIfNS5_IJSB_llEEES2A_NS25_6thread17LinearCombinationIfLi1EffLNS2B_9ScaleType4KindE0ELNS_15FloatRoundStyleE2EfEENS1_15EpilogueDefaultEEEEEvvEEEEvNT_6ParamsE --------------------------
	.section	.nv.info._ZN7cutlass13device_kernelINS_4gemm6kernel13GemmUniversalIN4cute5tupleIJiiiiEEENS1_10collective13CollectiveMmaINS1_43MainloopSm90TmaGmmaWarpSpecializedSparseFP8ILi16ENS5_IJNS4_1CILi1EEENSA_ILi2EEESB_EEENS1_35KernelTmaWarpSpecializedCooperativeEEENS5_IJNSA_ILi256EEENSA_ILi64EEESH_EEENS_12float_e4m3_tENS5_IJNS4_6LayoutINS5_IJiNS5_IJSC_iEEEiEEENS5_IJlNS5_IJSB_SC_EEElEEEEENSK_INS5_IJNS5_IJSH_iEEESQ_iEEENS5_IJNS5_IJSH_NSA_ILi4096EEEEEENS5_IJSB_lEEElEEEEEEEESJ_NS5_IJlSB_lEEENS4_8TiledMMAINS4_8MMA_AtomIJNS4_4SM904GMMA6SPARSE31GMMA_64x64x64_F32E4M3E4M3_SS_TNILNS12_7ScaleInE1ELS15_1ELNS12_9SparseSelE0EEEEEENSK_INS5_IJSC_SB_SB_EEENS5_IJSB_NSA_ILi0EEES1A_EEEEENS5_IJNS4_10UnderscoreES1D_S1D_EEEEENS4_23SM90_TMA_LOAD_MULTICASTENS4_14ComposedLayoutINS4_7SwizzleILi1ELi4ELi3EEENS4_25smem_sparse_ptr_flag_bitsILi2ELi8EEENSK_INS5_IJNS5_IJSB_NSA_ILi8EEEEEENS5_IJSC_NSA_ILi32EEEEEEEEENS5_IJNS5_IJS1A_SH_EEESN_EEEEEEEvNS4_8identityENS4_13SM90_TMA_LOADENS1H_INS1I_ILi2ELi4ELi3EEENS4_18smem_ptr_flag_bitsILi8EEENSK_INS5_IJS1M_SH_EEENS5_IJSH_SB_EEEEEEEvS1V_EENS_8epilogue10collective6detail29Sm90TmaWarpSpecializedAdapterINS26_15DefaultEpilogueIfNS5_IJSB_llEEES2A_NS25_6thread17LinearCombinationIfLi1EffLNS2B_9ScaleType4KindE0ELNS_15FloatRoundStyleE2EfEENS1_15EpilogueDefaultEEEEEvvEEEEvNT_6ParamsE,"",@"SHT_CUDA_INFO"
	.sectionflags	@""
	.align	4


	//----- nvinfo : EIATTR_CUDA_API_VERSION
	.align		4
        /*0000*/ 	.byte	0x04, 0x37
        /*0002*/ 	.short	(.L_18 - .L_17)
.L_17:
        /*0004*/ 	.word	0x00000082


	//----- nvinfo : EIATTR_KPARAM_INFO
	.align		4
.L_18:
        /*0008*/ 	.byte	0x04, 0x17
        /*000a*/ 	.short	(.L_20 - .L_19)
.L_19:
        /*000c*/ 	.word	0x00000000
        /*0010*/ 	.short	0x0000
        /*0012*/ 	.short	0x0070
        /*0014*/ 	.byte	0x00, 0xf0, 0x01, 0x14


	//----- nvinfo : EIATTR_SPARSE_MMA_MASK
	.align		4
.L_20:
        /*0018*/ 	.byte	0x03, 0x50
        /*001a*/ 	.short	0x0001


	//----- nvinfo : EIATTR_MAXREG_COUNT
	.align		4
        /*001c*/ 	.byte	0x03, 0x1b
        /*001e*/ 	.short	0x00a8


	//----- nvinfo : EIATTR_NUM_BARRIERS
	.align		4
        /*0020*/ 	.byte	0x02, 0x4c
        /*0022*/ 	.byte	0x01
	.zero		1


	//----- nvinfo : EIATTR_MERCURY_ISA_VERSION
	.align		4
        /*0024*/ 	.byte	0x03, 0x5f
        /*0026*/ 	.short	0x0101


	//----- nvinfo : EIATTR_INT_WARP_WIDE_INSTR_OFFSETS
	.align		4
        /*0028*/ 	.byte	0x04, 0x31
        /*002a*/ 	.short	(.L_22 - .L_21)


	//   ....[0]....
.L_21:
        /*002c*/ 	.word	0x00000620


	//   ....[1]....
        /*0030*/ 	.word	0x00000640


	//   ....[2]....
        /*0034*/ 	.word	0x00000810


	//----- nvinfo : EIATTR_COOP_GROUP_MASK_REGIDS
	.align		4
.L_22:
        /*0038*/ 	.byte	0x04, 0x29
        /*003a*/ 	.short	(.L_24 - .L_23)


	//   ....[0]....
.L_23:
        /*003c*/ 	.word	0xffffffff


	//   ....[1]....
        /*0040*/ 	.word	0xffffffff


	//   ....[2]....
        /*0044*/ 	.word	0xffffffff


	//   ....[3]....
        /*0048*/ 	.word	0xffffffff


	//   ....[4]....
        /*004c*/ 	.word	0xffffffff


	//   ....[5]....
        /*0050*/ 	.word	0xffffffff


	//----- nvinfo : EIATTR_COOP_GROUP_INSTR_OFFSETS
	.align		4
.L_24:
        /*0054*/ 	.byte	0x04, 0x28
        /*0056*/ 	.short	(.L_26 - .L_25)


	//   ....[0]....
.L_25:
        /*0058*/ 	.word	0x00000060


	//   ....[1]....
        /*005c*/ 	.word	0x00000070


	//   ....[2]....
        /*0060*/ 	.word	0x00000160


	//   ....[3]....
        /*0064*/ 	.word	0x000004a0


	//   ....[4]....
        /*0068*/ 	.word	0x00000950


	//   ....[5]....
        /*006c*/ 	.word	0x00001400


	//----- nvinfo : EIATTR_REG_RECONFIG
	.align		4
.L_26:
        /*0070*/ 	.byte	0x01, 0x54
	.zero		2


	//----- nvinfo : EIATTR_MBARRIER_INSTR_OFFSETS
	.align		4
        /*0074*/ 	.byte	0x04, 0x39
        /*0076*/ 	.short	(.L_28 - .L_27)


	//   ....[0]....
.L_27:
        /*0078*/ 	.word	0x00000280
        /*007c*/ 	.word	0x000000ff
        /*0080*/ 	.word	0x00000000
        /*0084*/ 	.short	0x0100
        /*0086*/ 	.byte	0x08
	.zero		1


	//   ....[1]....
        /*0088*/ 	.word	0x00000290
        /*008c*/ 	.word	0x000000ff
        /*0090*/ 	.word	0x00000080
        /*0094*/ 	.short	0x0100
        /*0096*/ 	.byte	0x08
	.zero		1


	//   ....[2]....
        /*0098*/ 	.word	0x000002a0
        /*009c*/ 	.word	0x000000ff
        /*00a0*/ 	.word	0x00000008
        /*00a4*/ 	.short	0x0100
        /*00a6*/ 	.byte	0x08
	.zero		1


	//   ....[3]....
        /*00a8*/ 	.word	0x000002b0
        /*00ac*/ 	.word	0x000000ff
        /*00b0*/ 	.word	0x00000088
        /*00b4*/ 	.short	0x0100
        /*00b6*/ 	.byte	0x08
	.zero		1


	//   ....[4]....
        /*00b8*/ 	.word	0x000002c0
        /*00bc*/ 	.word	0x000000ff
        /*00c0*/ 	.word	0x00000010
        /*00c4*/ 	.short	0x0100
        /*00c6*/ 	.byte	0x08
	.zero		1


	//   ....[5]....
        /*00c8*/ 	.word	0x000002d0
        /*00cc*/ 	.word	0x000000ff
        /*00d0*/ 	.word	0x00000090
        /*00d4*/ 	.short	0x0100
        /*00d6*/ 	.byte	0x08
	.zero		1


	//   ....[6]....
        /*00d8*/ 	.word	0x000002e0
        /*00dc*/ 	.word	0x000000ff
        /*00e0*/ 	.word	0x00000018
        /*00e4*/ 	.short	0x0100
        /*00e6*/ 	.byte	0x08
	.zero		1


	//   ....[7]....
        /*00e8*/ 	.word	0x000002f0
        /*00ec*/ 	.word	0x000000ff
        /*00f0*/ 	.word	0x00000098
        /*00f4*/ 	.short	0x0100
        /*00f6*/ 	.byte	0x08
	.zero		1


	//   ....[8]....
        /*00f8*/ 	.word	0x00000300
        /*00fc*/ 	.word	0x000000ff
        /*0100*/ 	.word	0x00000020
        /*0104*/ 	.short	0x0100
        /*0106*/ 	.byte	0x08
	.zero		1


	//   ....[9]....
        /*0108*/ 	.word	0x00000310
        /*010c*/ 	.word	0x000000ff
        /*0110*/ 	.word	0x000000a0
        /*0114*/ 	.short	0x0100
        /*0116*/ 	.byte	0x08
	.zero		1


	//   ....[10]....
        /*0118*/ 	.word	0x00000320
        /*011c*/ 	.word	0x000000ff
        /*0120*/ 	.word	0x00000028
        /*0124*/ 	.short	0x0100
        /*0126*/ 	.byte	0x08
	.zero		1


	//   ....[11]....
        /*0128*/ 	.word	0x00000330
        /*012c*/ 	.word	0x000000ff
        /*0130*/ 	.word	0x000000a8
        /*0134*/ 	.short	0x0100
        /*0136*/ 	.byte	0x08
	.zero		1


	//   ....[12]....
        /*0138*/ 	.word	0x00000340
        /*013c*/ 	.word	0x000000ff
        /*0140*/ 	.word	0x00000030
        /*0144*/ 	.short	0x0100
        /*0146*/ 	.byte	0x08
	.zero		1


	//   ....[13]....
        /*0148*/ 	.word	0x00000350
        /*014c*/ 	.word	0x000000ff
        /*0150*/ 	.word	0x000000b0
        /*0154*/ 	.short	0x0100
        /*0156*/ 	.byte	0x08
	.zero		1


	//   ....[14]....
        /*0158*/ 	.word	0x00000360
        /*015c*/ 	.word	0x000000ff
        /*0160*/ 	.word	0x00000038
        /*0164*/ 	.short	0x0100
        /*0166*/ 	.byte	0x08
	.zero		1


	//   ....[15]....
        /*0168*/ 	.word	0x00000370
        /*016c*/ 	.word	0x000000ff
        /*0170*/ 	.word	0x000000b8
        /*0174*/ 	.short	0x0100
        /*0176*/ 	.byte	0x08
	.zero		1


	//   ....[16]....
        /*0178*/ 	.word	0x00000380
        /*017c*/ 	.word	0x000000ff
        /*0180*/ 	.word	0x00000040
        /*0184*/ 	.short	0x0100
        /*0186*/ 	.byte	0x08
	.zero		1


	//   ....[17]....
        /*0188*/ 	.word	0x00000390
        /*018c*/ 	.word	0x000000ff
        /*0190*/ 	.word	0x000000c0
        /*0194*/ 	.short	0x0100
        /*0196*/ 	.byte	0x08
	.zero		1


	//   ....[18]....
        /*0198*/ 	.word	0x000003a0
        /*019c*/ 	.word	0x000000ff
        /*01a0*/ 	.word	0x00000048
        /*01a4*/ 	.short	0x0100
        /*01a6*/ 	.byte	0x08
	.zero		1


	//   ....[19]....
        /*01a8*/ 	.word	0x000003b0
        /*01ac*/ 	.word	0x000000ff
        /*01b0*/ 	.word	0x000000c8
        /*01b4*/ 	.short	0x0100
        /*01b6*/ 	.byte	0x08
	.zero		1


	//   ....[20]....
        /*01b8*/ 	.word	0x000003c0
        /*01bc*/ 	.word	0x000000ff
        /*01c0*/ 	.word	0x00000050
        /*01c4*/ 	.short	0x0100
        /*01c6*/ 	.byte	0x08
	.zero		1


	//   ....[21]....
        /*01c8*/ 	.word	0x000003d0
        /*01cc*/ 	.word	0x000000ff
        /*01d0*/ 	.word	0x000000d0
        /*01d4*/ 	.short	0x0100
        /*01d6*/ 	.byte	0x08
	.zero		1


	//   ....[22]....
        /*01d8*/ 	.word	0x000003e0
        /*01dc*/ 	.word	0x000000ff
        /*01e0*/ 	.word	0x00000058
        /*01e4*/ 	.short	0x0100
        /*01e6*/ 	.byte	0x08
	.zero		1


	//   ....[23]....
        /*01e8*/ 	.word	0x000003f0
        /*01ec*/ 	.word	0x000000ff
        /*01f0*/ 	.word	0x000000d8
        /*01f4*/ 	.short	0x0100
        /*01f6*/ 	.byte	0x08
	.zero		1


	//   ....[24]....
        /*01f8*/ 	.word	0x00000400
        /*01fc*/ 	.word	0x000000ff
        /*0200*/ 	.word	0x00000060
        /*0204*/ 	.short	0x0100
        /*0206*/ 	.byte	0x08
	.zero		1


	//   ....[25]....
        /*0208*/ 	.word	0x00000410
        /*020c*/ 	.word	0x000000ff
        /*0210*/ 	.word	0x000000e0
        /*0214*/ 	.short	0x0100
        /*0216*/ 	.byte	0x08
	.zero		1


	//   ....[26]....
        /*0218*/ 	.word	0x00000420
        /*021c*/ 	.word	0x000000ff
        /*0220*/ 	.word	0x00000068
        /*0224*/ 	.short	0x0100
        /*0226*/ 	.byte	0x08
	.zero		1


	//   ....[27]....
        /*0228*/ 	.word	0x00000430
        /*022c*/ 	.word	0x000000ff
        /*0230*/ 	.word	0x000000e8
        /*0234*/ 	.short	0x0100
        /*0236*/ 	.byte	0x08
	.zero		1


	//   ....[28]....
        /*0238*/ 	.word	0x00000440
        /*023c*/ 	.word	0x000000ff
        /*0240*/ 	.word	0x00000070
        /*0244*/ 	.short	0x0100
        /*0246*/ 	.byte	0x08
	.zero		1


	//   ....[29]....
        /*0248*/ 	.word	0x00000450
        /*024c*/ 	.word	0x000000ff
        /*0250*/ 	.word	0x000000f0
        /*0254*/ 	.short	0x0100
        /*0256*/ 	.byte	0x08
	.zero		1


	//   ....[30]....
        /*0258*/ 	.word	0x00000460
        /*025c*/ 	.word	0x000000ff
        /*0260*/ 	.word	0x00000078
        /*0264*/ 	.short	0x0100
        /*0266*/ 	.byte	0x08
	.zero		1


	//   ....[31]....
        /*0268*/ 	.word	0x00000470
        /*026c*/ 	.word	0x000000ff
        /*0270*/ 	.word	0x000000f8
        /*0274*/ 	.short	0x0100
        /*0276*/ 	.byte	0x08
	.zero		1


	//   ....[32]....
        /*0278*/ 	.word	0x000008a0
        /*027c*/ 	.word	0x000000ff
        /*0280*/ 	.word	0x00000110
        /*0284*/ 	.short	0x0100
        /*0286*/ 	.byte	0x06
	.zero		1


	//   ....[33]....
        /*0288*/ 	.word	0x00000900
        /*028c*/ 	.word	0x000000ff
        /*0290*/ 	.word	0x00000118
        /*0294*/ 	.short	0x0100
        /*0296*/ 	.byte	0x06
	.zero		1


	//   ....[34]....
        /*0298*/ 	.word	0x00001b70
        /*029c*/ 	.word	0x000000ff
        /*02a0*/ 	.word	0x00000000
        /*02a4*/ 	.short	0x010a
        /*02a6*/ 	.byte	0x0b
	.zero		1


	//   ....[35]....
        /*02a8*/ 	.word	0x00001c50
        /*02ac*/ 	.word	0x000000ff
        /*02b0*/ 	.word	0x00000000
        /*02b4*/ 	.short	0x010a
        /*02b6*/ 	.byte	0x0b
	.zero		1


	//   ....[36]....
        /*02b8*/ 	.word	0x00002280
        /*02bc*/ 	.word	0x00000014
        /*02c0*/ 	.word	0x00000000
        /*02c4*/ 	.short	0x0101
        /*02c6*/ 	.byte	0x3f
	.zero		1


	//   ....[37]....
        /*02c8*/ 	.word	0x00008390
        /*02cc*/ 	.word	0x00000018
        /*02d0*/ 	.word	0x00000080
        /*02d4*/ 	.short	0x010a
        /*02d6*/ 	.byte	0x3f
	.zero		1


	//   ....[38]....
        /*02d8*/ 	.word	0x00008800
        /*02dc*/ 	.word	0x00000007
        /*02e0*/ 	.word	0x00000118
        /*02e4*/ 	.short	0x0101
        /*02e6*/ 	.byte	0x3f
	.zero		1


	//   ....[39]....
        /*02e8*/ 	.word	0x00008f10
        /*02ec*/ 	.word	0x00000005
        /*02f0*/ 	.word	0x00000000
        /*02f4*/ 	.short	0x010a
        /*02f6*/ 	.byte	0x3f
	.zero		1


	//   ....[40]....
        /*02f8*/ 	.word	0x00008f90
        /*02fc*/ 	.word	0x00000007
        /*0300*/ 	.word	0x00000000
        /*0304*/ 	.short	0x010a
        /*0306*/ 	.byte	0x3f
	.zero		1


	//   ....[41]....
        /*0308*/ 	.word	0x00009020
        /*030c*/ 	.word	0x00000006
        /*0310*/ 	.word	0x00000000
        /*0314*/ 	.short	0x010a
        /*0316*/ 	.byte	0x3f
	.zero		1


	//   ....[42]....
        /*0318*/ 	.word	0x000090b0
        /*031c*/ 	.word	0x00000007
        /*0320*/ 	.word	0x00000000
        /*0324*/ 	.short	0x010a
        /*0326*/ 	.byte	0x3f
	.zero		1


	//   ....[43]....
        /*0328*/ 	.word	0x00009140
        /*032c*/ 	.word	0x00000006
        /*0330*/ 	.word	0x00000000
        /*0334*/ 	.short	0x010a
        /*0336*/ 	.byte	0x3f
	.zero		1


	//   ....[44]....
        /*0338*/ 	.word	0x000091d0
        /*033c*/ 	.word	0x00000007
        /*0340*/ 	.word	0x00000000
        /*0344*/ 	.short	0x010a
        /*0346*/ 	.byte	0x3f
	.zero		1


	//   ....[45]....
        /*0348*/ 	.word	0x00009260
        /*034c*/ 	.word	0x00000006
        /*0350*/ 	.word	0x00000000
        /*0354*/ 	.short	0x010a
        /*0356*/ 	.byte	0x3f
	.zero		1


	//   ....[46]....
        /*0358*/ 	.word	0x000092f0
        /*035c*/ 	.word	0x00000007
        /*0360*/ 	.word	0x00000000
        /*0364*/ 	.short	0x010a
        /*0366*/ 	.byte	0x3f
	.zero		1


	//   ....[47]....
        /*0368*/ 	.word	0x00009380
        /*036c*/ 	.word	0x00000006
        /*0370*/ 	.word	0x00000000
        /*0374*/ 	.short	0x010a
        /*0376*/ 	.byte	0x3f
	.zero		1


	//   ....[48]....
        /*0378*/ 	.word	0x00009410
        /*037c*/ 	.word	0x00000007
        /*0380*/ 	.word	0x00000000
        /*0384*/ 	.short	0x010a
        /*0386*/ 	.byte	0x3f
	.zero		1


	//   ....[49]....
        /*0388*/ 	.word	0x000094a0
        /*038c*/ 	.word	0x00000006
        /*0390*/ 	.word	0x00000000
        /*0394*/ 	.short	0x010a
        /*0396*/ 	.byte	0x3f
	.zero		1


	//   ....[50]....
        /*0398*/ 	.word	0x00009530
        /*039c*/ 	.word	0x00000007
        /*03a0*/ 	.word	0x00000000
        /*03a4*/ 	.short	0x010a
        /*03a6*/ 	.byte	0x3f
	.zero		1


	//   ....[51]....
        /*03a8*/ 	.word	0x000095c0
        /*03ac*/ 	.word	0x00000006
        /*03b0*/ 	.word	0x00000000
        /*03b4*/ 	.short	0x010a
        /*03b6*/ 	.byte	0x3f
	.zero		1


	//   ....[52]....
        /*03b8*/ 	.word	0x00009650
        /*03bc*/ 	.word	0x00000007
        /*03c0*/ 	.word	0x00000000
        /*03c4*/ 	.short	0x010a
        /*03c6*/ 	.byte	0x3f
	.zero		1


	//   ....[53]....
        /*03c8*/ 	.word	0x000096e0
        /*03cc*/ 	.word	0x00000006
        /*03d0*/ 	.word	0x00000000
        /*03d4*/ 	.short	0x010a
        /*03d6*/ 	.byte	0x3f
	.zero		1


	//   ....[54]....
        /*03d8*/ 	.word	0x00009770
        /*03dc*/ 	.word	0x00000003
        /*03e0*/ 	.word	0x00000000
        /*03e4*/ 	.short	0x010a
        /*03e6*/ 	.byte	0x3f
	.zero		1


	//   ....[55]....
        /*03e8*/ 	.word	0x000097e0
        /*03ec*/ 	.word	0x00000014
        /*03f0*/ 	.word	0x00000000
        /*03f4*/ 	.short	0x010a
        /*03f6*/ 	.byte	0x3f
	.zero		1


	//   ....[56]....
        /*03f8*/ 	.word	0x000098b0
        /*03fc*/ 	.word	0x00000018
        /*0400*/ 	.word	0x00000080
        /*0404*/ 	.short	0x010a
        /*0406*/ 	.byte	0x3f
	.zero		1


	//   ....[57]....
        /*0408*/ 	.word	0x00009980
        /*040c*/ 	.word	0x00000005
        /*0410*/ 	.word	0x00000000
        /*0414*/ 	.short	0x010a
        /*0416*/ 	.byte	0x3f
	.zero		1


	//   ....[58]....
        /*0418*/ 	.word	0x000099d0
        /*041c*/ 	.word	0x00000007
        /*0420*/ 	.word	0x00000000
        /*0424*/ 	.short	0x010a
        /*0426*/ 	.byte	0x3f
	.zero		1


	//   ....[59]....
        /*0428*/ 	.word	0x00009a20
        /*042c*/ 	.word	0x00000006
        /*0430*/ 	.word	0x00000000
        /*0434*/ 	.short	0x010a
        /*0436*/ 	.byte	0x3f
	.zero		1


	//   ....[60]....
        /*0438*/ 	.word	0x00009a70
        /*043c*/ 	.word	0x00000007
        /*0440*/ 	.word	0x00000000
        /*0444*/ 	.short	0x010a
        /*0446*/ 	.byte	0x3f
	.zero		1


	//   ....[61]....
        /*0448*/ 	.word	0x00009ac0
        /*044c*/ 	.word	0x00000006
        /*0450*/ 	.word	0x00000000
        /*0454*/ 	.short	0x010a
        /*0456*/ 	.byte	0x3f
	.zero		1


	//   ....[62]....
        /*0458*/ 	.word	0x00009b10
        /*045c*/ 	.word	0x00000007
        /*0460*/ 	.word	0x00000000
        /*0464*/ 	.short	0x010a
        /*0466*/ 	.byte	0x3f
	.zero		1


	//   ....[63]....
        /*0468*/ 	.word	0x00009b60
        /*046c*/ 	.word	0x00000006
        /*0470*/ 	.word	0x00000000
        /*0474*/ 	.short	0x010a
        /*0476*/ 	.byte	0x3f
	.zero		1


	//   ....[64]....
        /*0478*/ 	.word	0x00009bb0
        /*047c*/ 	.word	0x00000007
        /*0480*/ 	.word	0x00000000
        /*0484*/ 	.short	0x010a
        /*0486*/ 	.byte	0x3f
	.zero		1


	//   ....[65]....
        /*0488*/ 	.word	0x00009c00
        /*048c*/ 	.word	0x00000006
        /*0490*/ 	.word	0x00000000
        /*0494*/ 	.short	0x010a
        /*0496*/ 	.byte	0x3f
	.zero		1


	//   ....[66]....
        /*0498*/ 	.word	0x00009c50
        /*049c*/ 	.word	0x00000007
        /*04a0*/ 	.word	0x00000000
        /*04a4*/ 	.short	0x010a
        /*04a6*/ 	.byte	0x3f
	.zero		1


	//   ....[67]....
        /*04a8*/ 	.word	0x00009ca0
        /*04ac*/ 	.word	0x00000006
        /*04b0*/ 	.word	0x00000000
        /*04b4*/ 	.short	0x010a
        /*04b6*/ 	.byte	0x3f
	.zero		1


	//   ....[68]....
        /*04b8*/ 	.word	0x00009cf0
        /*04bc*/ 	.word	0x00000007
        /*04c0*/ 	.word	0x00000000
        /*04c4*/ 	.short	0x010a
        /*04c6*/ 	.byte	0x3f
	.zero		1


	//   ....[69]....
        /*04c8*/ 	.word	0x00009d40
        /*04cc*/ 	.word	0x00000006
        /*04d0*/ 	.word	0x00000000
        /*04d4*/ 	.short	0x010a
        /*04d6*/ 	.byte	0x3f
	.zero		1


	//   ....[70]....
        /*04d8*/ 	.word	0x00009d90
        /*04dc*/ 	.word	0x00000007
        /*04e0*/ 	.word	0x00000000
        /*04e4*/ 	.short	0x010a
        /*04e6*/ 	.byte	0x3f
	.zero		1


	//   ....[71]....
        /*04e8*/ 	.word	0x00009de0
        /*04ec*/ 	.word	0x00000006
        /*04f0*/ 	.word	0x00000000
        /*04f4*/ 	.short	0x010a
        /*04f6*/ 	.byte	0x3f
	.zero		1


	//----- nvinfo : EIATTR_NUM_MBARRIERS
	.align		4
.L_28:
        /*04f8*/ 	.byte	0x03, 0x38
        /*04fa*/ 	.short	0x0022


	//----- nvinfo : EIATTR_EXIT_INSTR_OFFSETS
	.align		4
        /*04fc*/ 	.byte	0x04, 0x1c
        /*04fe*/ 	.short	(.L_30 - .L_29)


	//   ....[0]....
.L_29:
        /*0500*/ 	.word	0x00000ad0


	//   ....[1]....
        /*0504*/ 	.word	0x000012c0


	//   ....[2]....
        /*0508*/ 	.word	0x00007a80


	//   ....[3]....
        /*050c*/ 	.word	0x00007fd0


	//   ....[4]....
        /*0510*/ 	.word	0x000097c0


	//----- nvinfo : EIATTR_MAX_THREADS
	.align		4
.L_30:
        /*0514*/ 	.byte	0x04, 0x05
        /*0516*/ 	.short	(.L_32 - .L_31)
.L_31:
        /*0518*/ 	.word	0x00000180
        /*051c*/ 	.word	0x00000001
        /*0520*/ 	.word	0x00000001


	//----- nvinfo : EIATTR_CRS_STACK_SIZE
	.align		4
.L_32:
        /*0524*/ 	.byte	0x04, 0x1e
        /*0526*/ 	.short	(.L_34 - .L_33)
.L_33:
        /*0528*/ 	.word	0x00000000


	//----- nvinfo : EIATTR_CBANK_PARAM_SIZE
	.align		4
.L_34:
        /*052c*/ 	.byte	0x03, 0x19
        /*052e*/ 	.short	0x0570


	//----- nvinfo : EIATTR_PARAM_CBANK
	.align		4
        /*0530*/ 	.byte	0x04, 0x0a
        /*0532*/ 	.short	(.L_36 - .L_35)
	.align		4
.L_35:
        /*0534*/ 	.word	index@(.nv.constant0._ZN7cutlass13device_kernelINS_4gemm6kernel13GemmUniversalIN4cute5tupleIJiiiiEEENS1_10collective13CollectiveMmaINS1_43MainloopSm90TmaGmmaWarpSpecializedSparseFP8ILi16ENS5_IJNS4_1CILi1EEENSA_ILi2EEESB_EEENS1_35KernelTmaWarpSpecializedCooperativeEEENS5_IJNSA_ILi256EEENSA_ILi64EEESH_EEENS_12float_e4m3_tENS5_IJNS4_6LayoutINS5_IJiNS5_IJSC_iEEEiEEENS5_IJlNS5_IJSB_SC_EEElEEEEENSK_INS5_IJNS5_IJSH_iEEESQ_iEEENS5_IJNS5_IJSH_NSA_ILi4096EEEEEENS5_IJSB_lEEElEEEEEEEESJ_NS5_IJlSB_lEEENS4_8TiledMMAINS4_8MMA_AtomIJNS4_4SM904GMMA6SPARSE31GMMA_64x64x64_F32E4M3E4M3_SS_TNILNS12_7ScaleInE1ELS15_1ELNS12_9SparseSelE0EEEEEENSK_INS5_IJSC_SB_SB_EEENS5_IJSB_NSA_ILi0EEES1A_EEEEENS5_IJNS4_10UnderscoreES1D_S1D_EEEEENS4_23SM90_TMA_LOAD_MULTICASTENS4_14ComposedLayoutINS4_7SwizzleILi1ELi4ELi3EEENS4_25smem_sparse_ptr_flag_bitsILi2ELi8EEENSK_INS5_IJNS5_IJSB_NSA_ILi8EEEEEENS5_IJSC_NSA_ILi32EEEEEEEEENS5_IJNS5_IJS1A_SH_EEESN_EEEEEEEvNS4_8identityENS4_13SM90_TMA_LOADENS1H_INS1I_ILi2ELi4ELi3EEENS4_18smem_ptr_flag_bitsILi8EEENSK_INS5_IJS1M_SH_EEENS5_IJSH_SB_EEEEEEEvS1V_EENS_8epilogue10collective6detail29Sm90TmaWarpSpecializedAdapterINS26_15DefaultEpilogueIfNS5_IJSB_llEEES2A_NS25_6thread17LinearCombinationIfLi1EffLNS2B_9ScaleType4KindE0ELNS_15FloatRoundStyleE2EfEENS1_15EpilogueDefaultEEEEEvvEEEEvNT_6ParamsE)
        /*0538*/ 	.short	0x0210
        /*053a*/ 	.short	0x0570


	//----- nvinfo : EIATTR_SW_WAR
	.align		4
.L_36:
        /*053c*/ 	.byte	0x04, 0x36
        /*053e*/ 	.short	(.L_38 - .L_37)
.L_37:
        /*0540*/ 	.word	0x00000008
.L_38:


//--------------------- .nv.callgraph             --------------------------
	.section	.nv.callgraph,"",@"SHT_CUDA_CALLGRAPH"
	.align	4
	.sectionentsize	8
	.align		4
        /*0000*/ 	.word	0x00000000
	.align		4
        /*0004*/ 	.word	0xffffffff
	.align		4
        /*0008*/ 	.word	0x00000000
	.align		4
        /*000c*/ 	.word	0xfffffffe
	.align		4
        /*0010*/ 	.word	0x00000000
	.align		4
        /*0014*/ 	.word	0xfffffffd
	.align		4
        /*0018*/ 	.word	0x00000000
	.align		4
        /*001c*/ 	.word	0xfffffffc


//--------------------- .nv.constant4             --------------------------
	.section	.nv.constant4,"a",@progbits
	.align	8
	.align		8
.nv.constant4:
        /*0000*/ 	.dword	_ZN39_INTERNAL_bf48517f_4_k_cu_cb884dd0_29934cuda3std3__45__cpo5beginE
	.align		8
        /*0008*/ 	.dword	_ZN39_INTERNAL_bf48517f_4_k_cu_cb884dd0_29934cuda3std3__45__cpo3endE
	.align		8
        /*0010*/ 	.dword	_ZN39_INTERNAL_bf48517f_4_k_cu_cb884dd0_29934cuda3std3__45__cpo6cbeginE
	.align		8
        /*0018*/ 	.dword	_ZN39_INTERNAL_bf48517f_4_k_cu_cb884dd0_29934cuda3std3__45__cpo4cendE
	.align		8
        /*0020*/ 	.dword	_ZN39_INTERNAL_bf48517f_4_k_cu_cb884dd0_29934cuda3std3__441_GLOBAL__N__bf48517f_4_k_cu_cb884dd0_29936ignoreE
	.align		8
        /*0028*/ 	.dword	_ZN39_INTERNAL_bf48517f_4_k_cu_cb884dd0_29934cuda3std3__419piecewise_constructE
	.align		8
        /*0030*/ 	.dword	_ZN39_INTERNAL_bf48517f_4_k_cu_cb884dd0_29934cuda3std3__48in_placeE
	.align		8
        /*0038*/ 	.dword	_ZN39_INTERNAL_bf48517f_4_k_cu_cb884dd0_29934cuda3std6ranges3__45__cpo4swapE
	.align		8
        /*0040*/ 	.dword	_ZN39_INTERNAL_bf48517f_4_k_cu_cb884dd0_29934cuda3std6ranges3__45__cpo9iter_moveE
	.align		8
        /*0048*/ 	.dword	_ZN39_INTERNAL_bf48517f_4_k_cu_cb884dd0_29934cute7productE
	.align		8
        /*0050*/ 	.dword	_ZN39_INTERNAL_bf48517f_4_k_cu_cb884dd0_29934cute1_E


//--------------------- .text._ZN7cutlass13device_kernelINS_4gemm6kernel13GemmUniversalIN4cute5tupleIJiiiiEEENS1_10collective13CollectiveMmaINS1_43MainloopSm90TmaGmmaWarpSpecializedSparseFP8ILi16ENS5_IJNS4_1CILi1EEENSA_ILi2EEESB_EEENS1_35KernelTmaWarpSpecializedCooperativeEEENS5_IJNSA_ILi256EEENSA_ILi64EEESH_EEENS_12float_e4m3_tENS5_IJNS4_6LayoutINS5_IJiNS5_IJSC_iEEEiEEENS5_IJlNS5_IJSB_SC_EEElEEEEENSK_INS5_IJNS5_IJSH_iEEESQ_iEEENS5_IJNS5_IJSH_NSA_ILi4096EEEEEENS5_IJSB_lEEElEEEEEEEESJ_NS5_IJlSB_lEEENS4_8TiledMMAINS4_8MMA_AtomIJNS4_4SM904GMMA6SPARSE31GMMA_64x64x64_F32E4M3E4M3_SS_TNILNS12_7ScaleInE1ELS15_1ELNS12_9SparseSelE0EEEEEENSK_INS5_IJSC_SB_SB_EEENS5_IJSB_NSA_ILi0EEES1A_EEEEENS5_IJNS4_10UnderscoreES1D_S1D_EEEEENS4_23SM90_TMA_LOAD_MULTICASTENS4_14ComposedLayoutINS4_7SwizzleILi1ELi4ELi3EEENS4_25smem_sparse_ptr_flag_bitsILi2ELi8EEENSK_INS5_IJNS5_IJSB_NSA_ILi8EEEEEENS5_IJSC_NSA_ILi32EEEEEEEEENS5_IJNS5_IJS1A_SH_EEESN_EEEEEEEvNS4_8identityENS4_13SM90_TMA_LOADENS1H_INS1I_ILi2ELi4ELi3EEENS4_18smem_ptr_flag_bitsILi8EEENSK_INS5_IJS1M_SH_EEENS5_IJSH_SB_EEEEEEEvS1V_EENS_8epilogue10collective6detail29Sm90TmaWarpSpecializedAdapterINS26_15DefaultEpilogueIfNS5_IJSB_llEEES2A_NS25_6thread17LinearCombinationIfLi1EffLNS2B_9ScaleType4KindE0ELNS_15FloatRoundStyleE2EfEENS1_15EpilogueDefaultEEEEEvvEEEEvNT_6ParamsE --------------------------
	.section	.text._ZN7cutlass13device_kernelINS_4gemm6kernel13GemmUniversalIN4cute5tupleIJiiiiEEENS1_10collective13CollectiveMmaINS1_43MainloopSm90TmaGmmaWarpSpecializedSparseFP8ILi16ENS5_IJNS4_1CILi1EEENSA_ILi2EEESB_EEENS1_35KernelTmaWarpSpecializedCooperativeEEENS5_IJNSA_ILi256EEENSA_ILi64EEESH_EEENS_12float_e4m3_tENS5_IJNS4_6LayoutINS5_IJiNS5_IJSC_iEEEiEEENS5_IJlNS5_IJSB_SC_EEElEEEEENSK_INS5_IJNS5_IJSH_iEEESQ_iEEENS5_IJNS5_IJSH_NSA_ILi4096EEEEEENS5_IJSB_lEEElEEEEEEEESJ_NS5_IJlSB_lEEENS4_8TiledMMAINS4_8MMA_AtomIJNS4_4SM904GMMA6SPARSE31GMMA_64x64x64_F32E4M3E4M3_SS_TNILNS12_7ScaleInE1ELS15_1ELNS12_9SparseSelE0EEEEEENSK_INS5_IJSC_SB_SB_EEENS5_IJSB_NSA_ILi0EEES1A_EEEEENS5_IJNS4_10UnderscoreES1D_S1D_EEEEENS4_23SM90_TMA_LOAD_MULTICASTENS4_14ComposedLayoutINS4_7SwizzleILi1ELi4ELi3EEENS4_25smem_sparse_ptr_flag_bitsILi2ELi8EEENSK_INS5_IJNS5_IJSB_NSA_ILi8EEEEEENS5_IJSC_NSA_ILi32EEEEEEEEENS5_IJNS5_IJS1A_SH_EEESN_EEEEEEEvNS4_8identityENS4_13SM90_TMA_LOADENS1H_INS1I_ILi2ELi4ELi3EEENS4_18smem_ptr_flag_bitsILi8EEENSK_INS5_IJS1M_SH_EEENS5_IJSH_SB_EEEEEEEvS1V_EENS_8epilogue10collective6detail29Sm90TmaWarpSpecializedAdapterINS26_15DefaultEpilogueIfNS5_IJSB_llEEES2A_NS25_6thread17LinearCombinationIfLi1EffLNS2B_9ScaleType4KindE0ELNS_15FloatRoundStyleE2EfEENS1_15EpilogueDefaultEEEEEvvEEEEvNT_6ParamsE,"ax",@progbits
	.align	128
.text._ZN7cutlass13device_kernelINS_4gemm6kernel13GemmUniversalIN4cute5tupleIJiiiiEEENS1_10collective13CollectiveMmaINS1_43MainloopSm90TmaGmmaWarpSpecializedSparseFP8ILi16ENS5_IJNS4_1CILi1EEENSA_ILi2EEESB_EEENS1_35KernelTmaWarpSpecializedCooperativeEEENS5_IJNSA_ILi256EEENSA_ILi64EEESH_EEENS_12float_e4m3_tENS5_IJNS4_6LayoutINS5_IJiNS5_IJSC_iEEEiEEENS5_IJlNS5_IJSB_SC_EEElEEEEENSK_INS5_IJNS5_IJSH_iEEESQ_iEEENS5_IJNS5_IJSH_NSA_ILi4096EEEEEENS5_IJSB_lEEElEEEEEEEESJ_NS5_IJlSB_lEEENS4_8TiledMMAINS4_8MMA_AtomIJNS4_4SM904GMMA6SPARSE31GMMA_64x64x64_F32E4M3E4M3_SS_TNILNS12_7ScaleInE1ELS15_1ELNS12_9SparseSelE0EEEEEENSK_INS5_IJSC_SB_SB_EEENS5_IJSB_NSA_ILi0EEES1A_EEEEENS5_IJNS4_10UnderscoreES1D_S1D_EEEEENS4_23SM90_TMA_LOAD_MULTICASTENS4_14ComposedLayoutINS4_7SwizzleILi1ELi4ELi3EEENS4_25smem_sparse_ptr_flag_bitsILi2ELi8EEENSK_INS5_IJNS5_IJSB_NSA_ILi8EEEEEENS5_IJSC_NSA_ILi32EEEEEEEEENS5_IJNS5_IJS1A_SH_EEESN_EEEEEEEvNS4_8identityENS4_13SM90_TMA_LOADENS1H_INS1I_ILi2ELi4ELi3EEENS4_18smem_ptr_flag_bitsILi8EEENSK_INS5_IJS1M_SH_EEENS5_IJSH_SB_EEEEEEEvS1V_EENS_8epilogue10collective6detail29Sm90TmaWarpSpecializedAdapterINS26_15DefaultEpilogueIfNS5_IJSB_llEEES2A_NS25_6thread17LinearCombinationIfLi1EffLNS2B_9ScaleType4KindE0ELNS_15FloatRoundStyleE2EfEENS1_15EpilogueDefaultEEEEEvvEEEEvNT_6ParamsE:
        .type           _ZN7cutlass13device_kernelINS_4gemm6kernel13GemmUniversalIN4cute5tupleIJiiiiEEENS1_10collective13CollectiveMmaINS1_43MainloopSm90TmaGmmaWarpSpecializedSparseFP8ILi16ENS5_IJNS4_1CILi1EEENSA_ILi2EEESB_EEENS1_35KernelTmaWarpSpecializedCooperativeEEENS5_IJNSA_ILi256EEENSA_ILi64EEESH_EEENS_12float_e4m3_tENS5_IJNS4_6LayoutINS5_IJiNS5_IJSC_iEEEiEEENS5_IJlNS5_IJSB_SC_EEElEEEEENSK_INS5_IJNS5_IJSH_iEEESQ_iEEENS5_IJNS5_IJSH_NSA_ILi4096EEEEEENS5_IJSB_lEEElEEEEEEEESJ_NS5_IJlSB_lEEENS4_8TiledMMAINS4_8MMA_AtomIJNS4_4SM904GMMA6SPARSE31GMMA_64x64x64_F32E4M3E4M3_SS_TNILNS12_7ScaleInE1ELS15_1ELNS12_9SparseSelE0EEEEEENSK_INS5_IJSC_SB_SB_EEENS5_IJSB_NSA_ILi0EEES1A_EEEEENS5_IJNS4_10UnderscoreES1D_S1D_EEEEENS4_23SM90_TMA_LOAD_MULTICASTENS4_14ComposedLayoutINS4_7SwizzleILi1ELi4ELi3EEENS4_25smem_sparse_ptr_flag_bitsILi2ELi8EEENSK_INS5_IJNS5_IJSB_NSA_ILi8EEEEEENS5_IJSC_NSA_ILi32EEEEEEEEENS5_IJNS5_IJS1A_SH_EEESN_EEEEEEEvNS4_8identityENS4_13SM90_TMA_LOADENS1H_INS1I_ILi2ELi4ELi3EEENS4_18smem_ptr_flag_bitsILi8EEENSK_INS5_IJS1M_SH_EEENS5_IJSH_SB_EEEEEEEvS1V_EENS_8epilogue10collective6detail29Sm90TmaWarpSpecializedAdapterINS26_15DefaultEpilogueIfNS5_IJSB_llEEES2A_NS25_6thread17LinearCombinationIfLi1EffLNS2B_9ScaleType4KindE0ELNS_15FloatRoundStyleE2EfEENS1_15EpilogueDefaultEEEEEvvEEEEvNT_6ParamsE,@function
        .size           _ZN7cutlass13device_kernelINS_4gemm6kernel13GemmUniversalIN4cute5tupleIJiiiiEEENS1_10collective13CollectiveMmaINS1_43MainloopSm90TmaGmmaWarpSpecializedSparseFP8ILi16ENS5_IJNS4_1CILi1EEENSA_ILi2EEESB_EEENS1_35KernelTmaWarpSpecializedCooperativeEEENS5_IJNSA_ILi256EEENSA_ILi64EEESH_EEENS_12float_e4m3_tENS5_IJNS4_6LayoutINS5_IJiNS5_IJSC_iEEEiEEENS5_IJlNS5_IJSB_SC_EEElEEEEENSK_INS5_IJNS5_IJSH_iEEESQ_iEEENS5_IJNS5_IJSH_NSA_ILi4096EEEEEENS5_IJSB_lEEElEEEEEEEESJ_NS5_IJlSB_lEEENS4_8TiledMMAINS4_8MMA_AtomIJNS4_4SM904GMMA6SPARSE31GMMA_64x64x64_F32E4M3E4M3_SS_TNILNS12_7ScaleInE1ELS15_1ELNS12_9SparseSelE0EEEEEENSK_INS5_IJSC_SB_SB_EEENS5_IJSB_NSA_ILi0EEES1A_EEEEENS5_IJNS4_10UnderscoreES1D_S1D_EEEEENS4_23SM90_TMA_LOAD_MULTICASTENS4_14ComposedLayoutINS4_7SwizzleILi1ELi4ELi3EEENS4_25smem_sparse_ptr_flag_bitsILi2ELi8EEENSK_INS5_IJNS5_IJSB_NSA_ILi8EEEEEENS5_IJSC_NSA_ILi32EEEEEEEEENS5_IJNS5_IJS1A_SH_EEESN_EEEEEEEvNS4_8identityENS4_13SM90_TMA_LOADENS1H_INS1I_ILi2ELi4ELi3EEENS4_18smem_ptr_flag_bitsILi8EEENSK_INS5_IJS1M_SH_EEENS5_IJSH_SB_EEEEEEEvS1V_EENS_8epilogue10collective6detail29Sm90TmaWarpSpecializedAdapterINS26_15DefaultEpilogueIfNS5_IJSB_llEEES2A_NS25_6thread17LinearCombinationIfLi1EffLNS2B_9ScaleType4KindE0ELNS_15FloatRoundStyleE2EfEENS1_15EpilogueDefaultEEEEEvvEEEEvNT_6ParamsE,(.L_x_215 - _ZN7cutlass13device_kernelINS_4gemm6kernel13GemmUniversalIN4cute5tupleIJiiiiEEENS1_10collective13CollectiveMmaINS1_43MainloopSm90TmaGmmaWarpSpecializedSparseFP8ILi16ENS5_IJNS4_1CILi1EEENSA_ILi2EEESB_EEENS1_35KernelTmaWarpSpecializedCooperativeEEENS5_IJNSA_ILi256EEENSA_ILi64EEESH_EEENS_12float_e4m3_tENS5_IJNS4_6LayoutINS5_IJiNS5_IJSC_iEEEiEEENS5_IJlNS5_IJSB_SC_EEElEEEEENSK_INS5_IJNS5_IJSH_iEEESQ_iEEENS5_IJNS5_IJSH_NSA_ILi4096EEEEEENS5_IJSB_lEEElEEEEEEEESJ_NS5_IJlSB_lEEENS4_8TiledMMAINS4_8MMA_AtomIJNS4_4SM904GMMA6SPARSE31GMMA_64x64x64_F32E4M3E4M3_SS_TNILNS12_7ScaleInE1ELS15_1ELNS12_9SparseSelE0EEEEEENSK_INS5_IJSC_SB_SB_EEENS5_IJSB_NSA_ILi0EEES1A_EEEEENS5_IJNS4_10UnderscoreES1D_S1D_EEEEENS4_23SM90_TMA_LOAD_MULTICASTENS4_14ComposedLayoutINS4_7SwizzleILi1ELi4ELi3EEENS4_25smem_sparse_ptr_flag_bitsILi2ELi8EEENSK_INS5_IJNS5_IJSB_NSA_ILi8EEEEEENS5_IJSC_NSA_ILi32EEEEEEEEENS5_IJNS5_IJS1A_SH_EEESN_EEEEEEEvNS4_8identityENS4_13SM90_TMA_LOADENS1H_INS1I_ILi2ELi4ELi3EEENS4_18smem_ptr_flag_bitsILi8EEENSK_INS5_IJS1M_SH_EEENS5_IJSH_SB_EEEEEEEvS1V_EENS_8epilogue10collective6detail29Sm90TmaWarpSpecializedAdapterINS26_15DefaultEpilogueIfNS5_IJSB_llEEES2A_NS25_6thread17LinearCombinationIfLi1EffLNS2B_9ScaleType4KindE0ELNS_15FloatRoundStyleE2EfEENS1_15EpilogueDefaultEEEEEvvEEEEvNT_6ParamsE)
        .other          _ZN7cutlass13device_kernelINS_4gemm6kernel13GemmUniversalIN4cute5tupleIJiiiiEEENS1_10collective13CollectiveMmaINS1_43MainloopSm90TmaGmmaWarpSpecializedSparseFP8ILi16ENS5_IJNS4_1CILi1EEENSA_ILi2EEESB_EEENS1_35KernelTmaWarpSpecializedCooperativeEEENS5_IJNSA_ILi256EEENSA_ILi64EEESH_EEENS_12float_e4m3_tENS5_IJNS4_6LayoutINS5_IJiNS5_IJSC_iEEEiEEENS5_IJlNS5_IJSB_SC_EEElEEEEENSK_INS5_IJNS5_IJSH_iEEESQ_iEEENS5_IJNS5_IJSH_NSA_ILi4096EEEEEENS5_IJSB_lEEElEEEEEEEESJ_NS5_IJlSB_lEEENS4_8TiledMMAINS4_8MMA_AtomIJNS4_4SM904GMMA6SPARSE31GMMA_64x64x64_F32E4M3E4M3_SS_TNILNS12_7ScaleInE1ELS15_1ELNS12_9SparseSelE0EEEEEENSK_INS5_IJSC_SB_SB_EEENS5_IJSB_NSA_ILi0EEES1A_EEEEENS5_IJNS4_10UnderscoreES1D_S1D_EEEEENS4_23SM90_TMA_LOAD_MULTICASTENS4_14ComposedLayoutINS4_7SwizzleILi1ELi4ELi3EEENS4_25smem_sparse_ptr_flag_bitsILi2ELi8EEENSK_INS5_IJNS5_IJSB_NSA_ILi8EEEEEENS5_IJSC_NSA_ILi32EEEEEEEEENS5_IJNS5_IJS1A_SH_EEESN_EEEEEEEvNS4_8identityENS4_13SM90_TMA_LOADENS1H_INS1I_ILi2ELi4ELi3EEENS4_18smem_ptr_flag_bitsILi8EEENSK_INS5_IJS1M_SH_EEENS5_IJSH_SB_EEEEEEEvS1V_EENS_8epilogue10collective6detail29Sm90TmaWarpSpecializedAdapterINS26_15DefaultEpilogueIfNS5_IJSB_llEEES2A_NS25_6thread17LinearCombinationIfLi1EffLNS2B_9ScaleType4KindE0ELNS_15FloatRoundStyleE2EfEENS1_15EpilogueDefaultEEEEEvvEEEEvNT_6ParamsE,@"STO_CUDA_ENTRY STV_DEFAULT"
_ZN7cutlass13device_kernelINS_4gemm6kernel13GemmUniversalIN4cute5tupleIJiiiiEEENS1_10collective13CollectiveMmaINS1_43MainloopSm90TmaGmmaWarpSpecializedSparseFP8ILi16ENS5_IJNS4_1CILi1EEENSA_ILi2EEESB_EEENS1_35KernelTmaWarpSpecializedCooperativeEEENS5_IJNSA_ILi256EEENSA_ILi64EEESH_EEENS_12float_e4m3_tENS5_IJNS4_6LayoutINS5_IJiNS5_IJSC_iEEEiEEENS5_IJlNS5_IJSB_SC_EEElEEEEENSK_INS5_IJNS5_IJSH_iEEESQ_iEEENS5_IJNS5_IJSH_NSA_ILi4096EEEEEENS5_IJSB_lEEElEEEEEEEESJ_NS5_IJlSB_lEEENS4_8TiledMMAINS4_8MMA_AtomIJNS4_4SM904GMMA6SPARSE31GMMA_64x64x64_F32E4M3E4M3_SS_TNILNS12_7ScaleInE1ELS15_1ELNS12_9SparseSelE0EEEEEENSK_INS5_IJSC_SB_SB_EEENS5_IJSB_NSA_ILi0EEES1A_EEEEENS5_IJNS4_10UnderscoreES1D_S1D_EEEEENS4_23SM90_TMA_LOAD_MULTICASTENS4_14ComposedLayoutINS4_7SwizzleILi1ELi4ELi3EEENS4_25smem_sparse_ptr_flag_bitsILi2ELi8EEENSK_INS5_IJNS5_IJSB_NSA_ILi8EEEEEENS5_IJSC_NSA_ILi32EEEEEEEEENS5_IJNS5_IJS1A_SH_EEESN_EEEEEEEvNS4_8identityENS4_13SM90_TMA_LOADENS1H_INS1I_ILi2ELi4ELi3EEENS4_18smem_ptr_flag_bitsILi8EEENSK_INS5_IJS1M_SH_EEENS5_IJSH_SB_EEEEEEEvS1V_EENS_8epilogue10collective6detail29Sm90TmaWarpSpecializedAdapterINS26_15DefaultEpilogueIfNS5_IJSB_llEEES2A_NS25_6thread17LinearCombinationIfLi1EffLNS2B_9ScaleType4KindE0ELNS_15FloatRoundStyleE2EfEENS1_15EpilogueDefaultEEEEEvvEEEEvNT_6ParamsE:
[----:B------:R-:W-:Y:S01]  /*0000*/  LDC R1, c[0x0][0x28] ;  /* 0x00000a00ff017b82 */ /* 0x000fe20000000800 */
[----:B------:R-:W0:Y:S01]  /*0010*/  S2R R4, SR_TID.X ;  /* 0x0000000000047919 */ /* 0x000e220000002100 */
[----:B------:R-:W-:Y:S01]  /*0020*/  ELECT P0, URZ, PT ;  /* 0x00000000003f782f */ /* 0x000fe20003800000 */
[----:B------:R-:W-:Y:S01]  /*0030*/  BSSY B0, `(.L_x_0) ;  /* 0x0000012000007945 */ /* 0x000fe20003800000 */
[--C-:B0-----:R-:W-:Y:S02]  /*0040*/  SHF.R.U32.HI R0, RZ, 0x5, R4.reuse ;  /* 0x00000005ff007819 */ /* 0x101fe40000011604 */
[----:B------:R-:W-:-:S03]  /*0050*/  SHF.R.U32.HI R8, RZ, 0x7, R4 ;  /* 0x00000007ff087819 */ /* 0x000fc60000011604 */
[----:B------:R-:W0:Y:S04]  /*0060*/  SHFL.IDX PT, R6, R0, RZ, 0x1f ;  /* 0x00001fff00067589 */ /* 0x000e2800000e0000 */
[----:B------:R1:W2:Y:S01]  /*0070*/  SHFL.IDX PT, R2, R8, RZ, 0x1f ;  /* 0x00001fff08027589 */ /* 0x0002a200000e0000 */
[----:B0-----:R-:W-:-:S13]  /*0080*/  ISETP.NE.OR P0, PT, R6, RZ, !P0 ;  /* 0x000000ff0600720c */ /* 0x001fda0004705670 */
[----:B-12---:R-:W-:Y:S05]  /*0090*/  @P0 BRA `(.L_x_1) ;  /* 0x00000000002c0947 */ /* 0x006fea0003800000 */
[----:B------:R-:W-:Y:S02]  /*00a0*/  ULDC.64 UR4, c[0x0][0x198] ;  /* 0x0000660000047ab9 */ /* 0x000fe40000000a00 */
[----:B------:R-:W-:Y:S02]  /*00b0*/  UIADD3 UR6, UP0, UR4, 0xf0, URZ ;  /* 0x000000f004067890 */ /* 0x000fe4000ff1e03f */
[----:B------:R-:W-:Y:S02]  /*00c0*/  UIADD3 UR8, UP1, UR4, 0x1f0, URZ ;  /* 0x000001f004087890 */ /* 0x000fe4000ff3e03f */
[----:B------:R-:W-:Y:S02]  /*00d0*/  UIADD3 UR4, UP2, UR4, 0x2f0, URZ ;  /* 0x000002f004047890 */ /* 0x000fe4000ff5e03f */
[----:B------:R-:W-:Y:S02]  /*00e0*/  UIADD3.X UR7, URZ, UR5, URZ, UP0, !UPT ;  /* 0x000000053f077290 */ /* 0x000fe400087fe43f */
[----:B------:R-:W-:-:S02]  /*00f0*/  UIADD3.X UR9, URZ, UR5, URZ, UP1, !UPT ;  /* 0x000000053f097290 */ /* 0x000fc40008ffe43f */
[----:B------:R-:W-:-:S05]  /*0100*/  UIADD3.X UR5, URZ, UR5, URZ, UP2, !UPT ;  /* 0x000000053f057290 */ /* 0x000fca00097fe43f */
[----:B------:R0:W-:Y:S02]  /*0110*/  UTMACCTL.PF [UR6] ;  /* 0x00000000060079b9 */ /* 0x0001e40008040000 */
[----:B------:R0:W-:Y:S02]  /*0120*/  UTMACCTL.PF [UR8] ;  /* 0x00000000080079b9 */ /* 0x0001e40008040000 */
[----:B------:R0:W-:Y:S02]  /*0130*/  UTMACCTL.PF [UR4] ;  /* 0x00000000040079b9 */ /* 0x0001e40008040000 */
[----:B0-----:R-:W-:Y:S01]  /*0140*/  NOP ;  /* 0x0000000000007918 */ /* 0x001fe20000000000 */
.L_x_1:
[----:B------:R-:W-:Y:S05]  /*0150*/  BSYNC B0 ;  /* 0x0000000000007941 */ /* 0x000fea0003800000 */
.L_x_0:
[----:B------:R-:W0:Y:S02]  /*0160*/  SHFL.IDX PT, R3, R0, RZ, 0x1f ;  /* 0x00001fff00037589 */ /* 0x000e2400000e0000 */
[----:B0-----:R-:W-:-:S13]  /*0170*/  ISETP.NE.AND P0, PT, R3, RZ, PT ;  /* 0x000000ff0300720c */ /* 0x001fda0003f05270 */
[----:B------:R-:W-:Y:S05]  /*0180*/  @P0 BRA `(.L_x_2) ;  /* 0x0000000000c40947 */ /* 0x000fea0003800000 */
[----:B------:R-:W-:Y:S01]  /*0190*/  ELECT P0, URZ, PT ;  /* 0x00000000003f782f */ /* 0x000fe20003800000 */
[----:B------:R-:W-:-:S12]  /*01a0*/  BSSY B0, `(.L_x_2) ;  /* 0x000002f000007945 */ /* 0x000fd80003800000 */
[----:B------:R-:W-:Y:S05]  /*01b0*/  @!P0 BRA `(.L_x_3) ;  /* 0x0000000000b48947 */ /* 0x000fea0003800000 */
[----:B------:R-:W0:Y:S01]  /*01c0*/  S2UR UR8, SR_CgaCtaId ;  /* 0x00000000000879c3 */ /* 0x000e220000008800 */
[----:B------:R-:W-:Y:S01]  /*01d0*/  UMOV UR4, 0x400 ;  /* 0x0000040000047882 */ /* 0x000fe20000000000 */
[----:B------:R-:W-:Y:S01]  /*01e0*/  UMOV UR5, 0x1 ;  /* 0x0000000100057882 */ /* 0x000fe20000000000 */
[----:B------:R-:W-:Y:S02]  /*01f0*/  UMOV UR6, 0x4 ;  /* 0x0000000400067882 */ /* 0x000fe40000000000 */
[----:B------:R-:W-:-:S04]  /*0200*/  UIADD3 UR6, -UR6, 0x100000, URZ ;  /* 0x0010000006067890 */ /* 0x000fc8000fffe13f */
[----:B------:R-:W-:Y:S02]  /*0210*/  USHF.L.U32 UR7, UR6, 0xb, URZ ;  /* 0x0000000b06077899 */ /* 0x000fe4000800063f */
[----:B------:R-:W-:Y:S02]  /*0220*/  USHF.L.U32 UR6, UR6, 0x1, URZ ;  /* 0x0000000106067899 */ /* 0x000fe4000800063f */
[----:B0-----:R-:W-:Y:S02]  /*0230*/  ULEA UR8, UR8, UR4, 0x18 ;  /* 0x0000000408087291 */ /* 0x001fe4000f8ec03f */
[----:B------:R-:W-:-:S04]  /*0240*/  UIADD3 UR4, -UR5, 0x100000, URZ ;  /* 0x0010000005047890 */ /* 0x000fc8000fffe13f */
[----:B------:R-:W-:Y:S02]  /*0250*/  USHF.L.U32 UR5, UR4, 0xb, URZ ;  /* 0x0000000b04057899 */ /* 0x000fe4000800063f */
[----:B------:R-:W-:Y:S01]  /*0260*/  USHF.L.U32 UR4, UR4, 0x1, URZ ;  /* 0x0000000104047899 */ /* 0x000fe2000800063f */
[----:B------:R-:W0:Y:S11]  /*0270*/  FENCE.VIEW.ASYNC.S ;  /* 0x00000000000073c6 */ /* 0x000e360000000000 */
[----:B0-----:R0:W1:Y:S01]  /*0280*/  SYNCS.EXCH.64 URZ, [UR8], UR4 ;  /* 0x00000004083f75b2 */ /* 0x0010620008000100 */
[----:B------:R0:W2:Y:S01]  /*0290*/  SYNCS.EXCH.64 URZ, [UR8+0x80], UR6 ;  /* 0x00008006083f75b2 */ /* 0x0000a20008000100 */
[----:B------:R0:W3:Y:S01]  /*02a0*/  SYNCS.EXCH.64 URZ, [UR8+0x8], UR4 ;  /* 0x00000804083f75b2 */ /* 0x0000e20008000100 */
[----:B------:R0:W4:Y:S01]  /*02b0*/  SYNCS.EXCH.64 URZ, [UR8+0x88], UR6 ;  /* 0x00008806083f75b2 */ /* 0x0001220008000100 */
[----:B------:R0:W0:Y:S01]  /*02c0*/  SYNCS.EXCH.64 URZ, [UR8+0x10], UR4 ;  /* 0x00001004083f75b2 */ /* 0x0000220008000100 */
        /* <DEDUP_REMOVED lines=27> */
[----:B-1234-:R-:W-:Y:S01]  /*0480*/  NOP ;  /* 0x0000000000007918 */ /* 0x01efe20000000000 */
.L_x_3:
[----:B0-----:R-:W-:Y:S05]  /*0490*/  BSYNC B0 ;  /* 0x0000000000007941 */ /* 0x001fea0003800000 */
.L_x_2:
[----:B------:R-:W0:Y:S01]  /*04a0*/  SHFL.IDX PT, R0, R0, RZ, 0x1f ;  /* 0x00001fff00007589 */ /* 0x000e2200000e0000 */
[----:B------:R-:W-:Y:S01]  /*04b0*/  SHF.R.S32.HI R5, RZ, 0x1f, R4 ;  /* 0x0000001fff057819 */ /* 0x000fe20000011404 */
[----:B------:R-:W1:Y:S01]  /*04c0*/  S2UR UR8, SR_CTAID.X ;  /* 0x00000000000879c3 */ /* 0x000e620000002500 */
[----:B------:R-:W-:Y:S01]  /*04d0*/  ELECT P0, URZ, PT ;  /* 0x00000000003f782f */ /* 0x000fe20003800000 */
[----:B------:R-:W2:Y:S01]  /*04e0*/  S2R R10, SR_CTAID.Y ;  /* 0x00000000000a7919 */ /* 0x000ea20000002600 */
[----:B------:R-:W-:Y:S01]  /*04f0*/  LEA.HI R5, R5, R4, RZ, 0x7 ;  /* 0x0000000405057211 */ /* 0x000fe200078f38ff */
[----:B------:R-:W-:Y:S01]  /*0500*/  ULDC UR4, c[0x0][0x154] ;  /* 0x0000550000047ab9 */ /* 0x000fe20000000800 */
[----:B------:R-:W-:Y:S01]  /*0510*/  NOP ;  /* 0x0000000000007918 */ /* 0x000fe20000000000 */
[----:B------:R-:W-:Y:S01]  /*0520*/  NOP ;  /* 0x0000000000007918 */ /* 0x000fe20000000000 */
[----:B------:R-:W-:Y:S01]  /*0530*/  LOP3.LUT R5, R5, 0xffffff80, RZ, 0xc0, !PT ;  /* 0xffffff8005057812 */ /* 0x000fe200078ec0ff */
[----:B------:R-:W3:Y:S04]  /*0540*/  LDC R16, c[0x0][0x140] ;  /* 0x00005000ff107b82 */ /* 0x000ee80000000800 */
[----:B------:R-:W-:-:S04]  /*0550*/  IMAD.IADD R5, R4, 0x1, -R5 ;  /* 0x0000000104057824 */ /* 0x000fc800078e0a05 */
[----:B------:R-:W4:Y:S01]  /*0560*/  LDC R13, c[0x0][0x148] ;  /* 0x00005200ff0d7b82 */ /* 0x000f220000000800 */
[----:B------:R-:W-:Y:S02]  /*0570*/  SHF.R.S32.HI R12, RZ, 0x1f, R5 ;  /* 0x0000001fff0c7819 */ /* 0x000fe40000011405 */
[----:B------:R-:W-:Y:S02]  /*0580*/  LOP3.LUT P2, RZ, R5, 0x7, RZ, 0xc0, !PT ;  /* 0x0000000705ff7812 */ /* 0x000fe4000784c0ff */
[----:B------:R-:W-:Y:S02]  /*0590*/  LEA.HI R12, R12, R5, RZ, 0x3 ;  /* 0x000000050c0c7211 */ /* 0x000fe400078f18ff */
[----:B0-----:R-:W-:Y:S01]  /*05a0*/  ISETP.NE.OR P0, PT, R0, RZ, !P0 ;  /* 0x000000ff0000720c */ /* 0x001fe20004705670 */
[----:B------:R-:W0:Y:S01]  /*05b0*/  LDC R14, c[0x0][0x144] ;  /* 0x00005100ff0e7b82 */ /* 0x000e220000000800 */
[--C-:B------:R-:W-:Y:S02]  /*05c0*/  SHF.R.S32.HI R0, RZ, 0x3, R12.reuse ;  /* 0x00000003ff007819 */ /* 0x100fe4000001140c */
[----:B------:R-:W-:-:S02]  /*05d0*/  SHF.R.S32.HI R7, RZ, 0x1f, R12 ;  /* 0x0000001fff077819 */ /* 0x000fc4000001140c */
[----:B------:R-:W-:Y:S02]  /*05e0*/  SHF.R.S32.HI R12, RZ, 0x1f, R3 ;  /* 0x0000001fff0c7819 */ /* 0x000fe40000011403 */
[----:B------:R-:W-:Y:S02]  /*05f0*/  LEA.HI R7, R7, R0, RZ, 0x2 ;  /* 0x0000000007077211 */ /* 0x000fe400078f10ff */
[----:B------:R-:W-:Y:S02]  /*0600*/  LEA.HI R12, R12, R3, RZ, 0x2 ;  /* 0x000000030c0c7211 */ /* 0x000fe400078f10ff */
[----:B------:R-:W-:Y:S01]  /*0610*/  LOP3.LUT R7, R7, 0xfffffffc, RZ, 0xc0, !PT ;  /* 0xfffffffc07077812 */ /* 0x000fe200078ec0ff */
[----:B------:R-:W-:Y:S01]  /*0620*/  VOTEU.ALL UP0, P0 ;  /* 0x00000000003f7886 */ /* 0x000fe20000000000 */
[----:B--2---:R-:W-:Y:S01]  /*0630*/  I2FP.F32.U32 R9, R10 ;  /* 0x0000000a00097245 */ /* 0x004fe20000201000 */
[----:B------:R-:W-:Y:S01]  /*0640*/  VOTEU.ALL UP1, P0 ;  /* 0x00000000003f7886 */ /* 0x000fe20000020000 */
[----:B------:R-:W-:Y:S01]  /*0650*/  LOP3.LUT R12, R12, 0x3ffffffc, RZ, 0xc0, !PT ;  /* 0x3ffffffc0c0c7812 */ /* 0x000fe200078ec0ff */
[----:B------:R-:W-:Y:S01]  /*0660*/  IMAD.IADD R7, R0, 0x1, -R7 ;  /* 0x0000000100077824 */ /* 0x000fe200078e0a07 */
[----:B------:R-:W2:Y:S01]  /*0670*/  @!UP0 S2UR UR7, SR_CgaCtaId ;  /* 0x00000000000789c3 */ /* 0x000ea20000008800 */
[----:B-1----:R-:W-:Y:S01]  /*0680*/  I2FP.F32.U32 R0, UR8 ;  /* 0x0000000800007c45 */ /* 0x002fe20008201000 */
[----:B------:R-:W-:Y:S01]  /*0690*/  FMUL R15, R9, UR4 ;  /* 0x00000004090f7c20 */ /* 0x000fe20008400000 */
[----:B------:R-:W-:Y:S01]  /*06a0*/  ULDC UR4, c[0x0][0x150] ;  /* 0x0000540000047ab9 */ /* 0x000fe20000000800 */
[----:B------:R-:W-:Y:S01]  /*06b0*/  IMAD.IADD R12, R3, 0x1, -R12 ;  /* 0x00000001030c7824 */ /* 0x000fe200078e0a0c */
[----:B------:R-:W-:Y:S01]  /*06c0*/  SHF.R.S32.HI R3, RZ, 0x1f, R6 ;  /* 0x0000001fff037819 */ /* 0x000fe20000011406 */
[----:B------:R-:W-:Y:S01]  /*06d0*/  FMUL R9, R0, UR4 ;  /* 0x0000000400097c20 */ /* 0x000fe20008400000 */
[----:B------:R-:W-:Y:S01]  /*06e0*/  UMOV UR4, 0x20 ;  /* 0x0000002000047882 */ /* 0x000fe20000000000 */
[----:B------:R-:W1:Y:S01]  /*06f0*/  F2I.U32.TRUNC.NTZ R15, R15 ;  /* 0x0000000f000f7305 */ /* 0x000e62000020f000 */
[----:B------:R-:W-:Y:S01]  /*0700*/  LEA.HI R3, R3, R6, RZ, 0x2 ;  /* 0x0000000603037211 */ /* 0x000fe200078f10ff */
[----:B------:R-:W-:Y:S01]  /*0710*/  IMAD R7, R12, 0x4, R7 ;  /* 0x000000040c077824 */ /* 0x000fe200078e0207 */
[----:B------:R-:W-:Y:S01]  /*0720*/  @!UP0 UMOV UR6, 0x400 ;  /* 0x0000040000068882 */ /* 0x000fe20000000000 */
[----:B------:R-:W-:-:S04]  /*0730*/  @!UP0 UIADD3 UR4, -UR4, 0x100000, URZ ;  /* 0x0010000004048890 */ /* 0x000fc8000fffe13f */
[----:B------:R-:W-:Y:S02]  /*0740*/  @!UP0 USHF.L.U32 UR5, UR4, 0xb, URZ ;  /* 0x0000000b04058899 */ /* 0x000fe4000800063f */
[----:B------:R-:W-:Y:S01]  /*0750*/  @!UP0 USHF.L.U32 UR4, UR4, 0x1, URZ ;  /* 0x0000000104048899 */ /* 0x000fe2000800063f */
[----:B------:R-:W-:Y:S01]  /*0760*/  LOP3.LUT R3, R3, 0xfffffffc, RZ, 0xc0, !PT ;  /* 0xfffffffc03037812 */ /* 0x000fe200078ec0ff */
[C---:B------:R-:W-:Y:S01]  /*0770*/  IMAD.SHL.U32 R0, R7.reuse, 0x4, RZ ;  /* 0x0000000407007824 */ /* 0x040fe200078e00ff */
[----:B---3--:R-:W-:Y:S01]  /*0780*/  ISETP.EQ.U32.AND P3, PT, R16, 0x1, PT ;  /* 0x000000011000780c */ /* 0x008fe20003f62070 */
[----:B------:R-:W3:Y:S01]  /*0790*/  F2I.U32.TRUNC.NTZ R9, R9 ;  /* 0x0000000900097305 */ /* 0x000ee2000020f000 */
[----:B------:R-:W-:Y:S02]  /*07a0*/  VIADD R12, R2, 0xffffffff ;  /* 0xffffffff020c7836 */ /* 0x000fe40000000000 */
[----:B------:R-:W-:Y:S01]  /*07b0*/  IMAD.IADD R6, R6, 0x1, -R3 ;  /* 0x0000000106067824 */ /* 0x000fe200078e0a03 */
[----:B------:R-:W-:-:S02]  /*07c0*/  LOP3.LUT R7, R7, 0xc, R0, 0x78, !PT ;  /* 0x0000000c07077812 */ /* 0x000fc400078e7800 */
[----:B------:R-:W-:Y:S01]  /*07d0*/  ISETP.GE.U32.AND P5, PT, R12, 0x2, PT ;  /* 0x000000020c00780c */ /* 0x000fe20003fa6070 */
[----:B-1----:R-:W-:Y:S01]  /*07e0*/  IMAD.MOV R22, RZ, RZ, -R15 ;  /* 0x000000ffff167224 */ /* 0x002fe200078e0a0f */
[----:B--2---:R-:W-:Y:S01]  /*07f0*/  @!UP0 ULEA UR6, UR7, UR6, 0x18 ;  /* 0x0000000607068291 */ /* 0x004fe2000f8ec03f */
[C---:B------:R-:W-:Y:S01]  /*0800*/  ISETP.NE.AND P1, PT, R6.reuse, 0x3, PT ;  /* 0x000000030600780c */ /* 0x040fe20003f25270 */
[----:B------:R-:W-:Y:S01]  /*0810*/  VOTEU.ALL UP0, P0 ;  /* 0x00000000003f7886 */ /* 0x000fe20000000000 */
[----:B----4-:R-:W-:Y:S01]  /*0820*/  IMAD R0, R13, R22, R10 ;  /* 0x000000160d007224 */ /* 0x010fe200078e020a */
[----:B------:R-:W-:Y:S02]  /*0830*/  ISETP.LT.U32.AND P0, PT, R7, 0x2, !P2 ;  /* 0x000000020700780c */ /* 0x000fe40005701070 */
[----:B------:R-:W-:Y:S01]  /*0840*/  ISETP.EQ.OR P1, PT, R6, RZ, !P1 ;  /* 0x000000ff0600720c */ /* 0x000fe20004f22670 */
[----:B---3--:R-:W-:Y:S01]  /*0850*/  IMAD.MOV R9, RZ, RZ, -R9 ;  /* 0x000000ffff097224 */ /* 0x008fe200078e0a09 */
[----:B------:R-:W-:-:S02]  /*0860*/  ISETP.NE.AND P4, PT, R0, R7, PT ;  /* 0x000000070000720c */ /* 0x000fc40003f85270 */
[----:B------:R-:W-:Y:S01]  /*0870*/  ISETP.EQ.AND P1, PT, R2, RZ, P1 ;  /* 0x000000ff0200720c */ /* 0x000fe20000f22270 */
[----:B0-----:R-:W-:Y:S01]  /*0880*/  IMAD R9, R14, R9, UR8 ;  /* 0x000000080e097e24 */ /* 0x001fe2000f8e0209 */
[----:B------:R-:W0:Y:S02]  /*0890*/  FENCE.VIEW.ASYNC.S ;  /* 0x00000000000073c6 */ /* 0x000e240000000000 */
[----:B0-----:R0:W1:Y:S01]  /*08a0*/  @!UP0 SYNCS.EXCH.64 URZ, [UR6+0x110], UR4 ;  /* 0x00011004063f85b2 */ /* 0x0010620008000100 */
[----:B------:R-:W-:Y:S02]  /*08b0*/  ISETP.NE.AND P2, PT, R2, RZ, PT ;  /* 0x000000ff0200720c */ /* 0x000fe40003f45270 */
[----:B------:R-:W-:Y:S02]  /*08c0*/  SEL R5, RZ, 0x1, !P1 ;  /* 0x00000001ff057807 */ /* 0x000fe40004800000 */
[----:B------:R-:W-:Y:S02]  /*08d0*/  ISETP.EQ.OR P4, PT, R9, RZ, !P4 ;  /* 0x000000ff0900720c */ /* 0x000fe40006782670 */
[----:B------:R-:W-:-:S02]  /*08e0*/  SEL R5, R5, 0x2, P5 ;  /* 0x0000000205057807 */ /* 0x000fc40002800000 */
[----:B------:R-:W-:Y:S01]  /*08f0*/  PLOP3.LUT P0, PT, P0, P4, PT, 0x80, 0x0 ;  /* 0x000000000000781c */ /* 0x000fe20000709070 */
[----:B------:R0:W2:Y:S01]  /*0900*/  @!UP1 SYNCS.EXCH.64 URZ, [UR6+0x118], UR4 ;  /* 0x00011804063f95b2 */ /* 0x0000a20008000100 */
[----:B------:R-:W-:Y:S01]  /*0910*/  NOP ;  /* 0x0000000000007918 */ /* 0x000fe20000000000 */
[----:B------:R-:W-:Y:S10]  /*0920*/  @!P3 BRA `(.L_x_4) ;  /* 0x000000000008b947 */ /* 0x000ff40003800000 */
[----:B-12---:R-:W-:Y:S01]  /*0930*/  UCGABAR_ARV ;  /* 0x00000000000079c7 */ /* 0x006fe20008000000 */
[----:B------:R-:W-:Y:S05]  /*0940*/  BRA `(.L_x_5) ;  /* 0x0000000000047947 */ /* 0x000fea0003800000 */
.L_x_4:
[----:B-12---:R-:W-:Y:S01]  /*0950*/  NOP ;  /* 0x0000000000007918 */ /* 0x006fe20000000000 */
.L_x_5:
[----:B------:R-:W1:Y:S01]  /*0960*/  LDC R0, c[0x0][0x75c] ;  /* 0x0001d700ff007b82 */ /* 0x000e620000000800 */
[----:B------:R-:W-:Y:S01]  /*0970*/  IMAD.U32 R2, RZ, RZ, UR8 ;  /* 0x00000008ff027e24 */ /* 0x000fe2000f8e00ff */
[----:B------:R-:W-:Y:S01]  /*0980*/  LOP3.LUT R91, R91, 0xffffefff, RZ, 0xc0, !PT ;  /* 0xffffefff5b5b7812 */ /* 0x000fe200078ec0ff */
[----:B------:R-:W-:Y:S01]  /*0990*/  IMAD.MOV.U32 R3, RZ, RZ, RZ ;  /* 0x000000ffff037224 */ /* 0x000fe200078e00ff */
[----:B-1----:R-:W-:-:S13]  /*09a0*/  ISETP.NE.AND P4, PT, R0, 0x1, PT ;  /* 0x000000010000780c */ /* 0x002fda0003f85270 */
[----:B------:R-:W1:Y:S01]  /*09b0*/  @P4 LDC R17, c[0x0][0x10] ;  /* 0x00000400ff114b82 */ /* 0x000e620000000800 */
[----:B------:R-:W-:Y:S01]  /*09c0*/  @P4 IMAD.MOV.U32 R11, RZ, RZ, RZ ;  /* 0x000000ffff0b4224 */ /* 0x000fe200078e00ff */
[----:B------:R-:W-:Y:S01]  /*09d0*/  @P4 LOP3.LUT R91, R91, 0x1000, RZ, 0xfc, !PT ;  /* 0x000010005b5b4812 */ /* 0x000fe200078efcff */
[----:B------:R-:W-:-:S05]  /*09e0*/  @P4 IMAD.MOV.U32 R19, RZ, RZ, RZ ;  /* 0x000000ffff134224 */ /* 0x000fca00078e00ff */
[----:B------:R-:W2:Y:S01]  /*09f0*/  @!P4 LDC R15, c[0x0][0xc] ;  /* 0x00000300ff0fcb82 */ /* 0x000ea20000000800 */
[----:B-1----:R-:W-:-:S04]  /*0a00*/  @P4 IMAD.WIDE.U32 R16, R17, UR8, R10 ;  /* 0x0000000811104c25 */ /* 0x002fc8000f8e000a */
[----:B--2---:R-:W-:Y:S01]  /*0a10*/  @!P4 IMAD.WIDE.U32 R14, R10, R15, R2 ;  /* 0x0000000f0a0ec225 */ /* 0x004fe200078e0002 */
[----:B------:R-:W-:-:S03]  /*0a20*/  @P4 IADD3 R3, R17, R19, RZ ;  /* 0x0000001311034210 */ /* 0x000fc60007ffe0ff */
[----:B------:R-:W-:Y:S02]  /*0a30*/  @P4 IMAD.MOV.U32 R2, RZ, RZ, R16 ;  /* 0x000000ffff024224 */ /* 0x000fe400078e0010 */
[----:B------:R-:W-:Y:S02]  /*0a40*/  @!P4 IMAD.MOV.U32 R2, RZ, RZ, R14 ;  /* 0x000000ffff02c224 */ /* 0x000fe400078e000e */
[----:B------:R-:W-:Y:S01]  /*0a50*/  @!P4 IMAD.MOV.U32 R3, RZ, RZ, R15 ;  /* 0x000000ffff03c224 */ /* 0x000fe200078e000f */
[----:B------:R-:W-:Y:S06]  /*0a60*/  @!P3 BRA `(.L_x_6) ;  /* 0x00000000000cb947 */ /* 0x000fec0003800000 */
[----:B------:R-:W-:Y:S01]  /*0a70*/  UCGABAR_WAIT ;  /* 0x0000000000007dc7 */ /* 0x000fe20008000000 */
[----:B------:R-:W-:Y:S01]  /*0a80*/  CCTL.IVALL ;  /* 0x00000000ff00798f */ /* 0x000fe20002000000 */
[----:B------:R-:W-:Y:S05]  /*0a90*/  BRA `(.L_x_7) ;  /* 0x0000000000047947 */ /* 0x000fea0003800000 */
.L_x_6:
[----:B------:R-:W-:Y:S06]  /*0aa0*/  BAR.SYNC.DEFER_BLOCKING 0x0 ;  /* 0x0000000000007b1d */ /* 0x000fec0000010000 */
.L_x_7:
[----:B------:R-:W-:Y:S05]  /*0ab0*/  @!P2 BRA `(.L_x_8) ;  /* 0x0000006c00f4a947 */ /* 0x000fea0003800000 */
[----:B------:R-:W-:-:S13]  /*0ac0*/  ISETP.GT.U32.AND P1, PT, R12, 0x1, PT ;  /* 0x000000010c00780c */ /* 0x000fda0003f24070 */
[----:B0-----:R-:W-:Y:S05]  /*0ad0*/  @P1 EXIT ;  /* 0x000000000000194d */ /* 0x001fea0003800000 */
[----:B------:R-:W-:Y:S01]  /*0ae0*/  ULDC.64 UR4, c[0x0][0x750] ;  /* 0x0001d40000047ab9 */ /* 0x000fe20000000a00 */
[----:B------:R-:W-:Y:S01]  /*0af0*/  PRMT R15, RZ, 0x7610, R15 ;  /* 0x00007610ff0f7816 */ /* 0x000fe2000000000f */
[----:B------:R-:W-:Y:S01]  /*0b00*/  IMAD.MOV.U32 R12, RZ, RZ, -0x1 ;  /* 0xffffffffff0c7424 */ /* 0x000fe200078e00ff */
[----:B------:R-:W-:Y:S01]  /*0b10*/  ISETP.GE.U32.AND P1, PT, R2, UR4, PT ;  /* 0x0000000402007c0c */ /* 0x000fe2000bf26070 */
[----:B------:R-:W-:Y:S02]  /*0b20*/  IMAD.MOV.U32 R14, RZ, RZ, -0x1 ;  /* 0xffffffffff0e7424 */ /* 0x000fe400078e00ff */
[----:B------:R-:W-:Y:S01]  /*0b30*/  IMAD.MOV.U32 R6, RZ, RZ, -0x1 ;  /* 0xffffffffff067424 */ /* 0x000fe200078e00ff */
[----:B------:R-:W-:-:S13]  /*0b40*/  ISETP.GE.U32.AND.EX P1, PT, R3, UR5, PT, P1 ;  /* 0x0000000503007c0c */ /* 0x000fda000bf26110 */
[----:B------:R-:W-:Y:S05]  /*0b50*/  @P1 BRA `(.L_x_9) ;  /* 0x0000000400281947 */ /* 0x000fea0003800000 */
[----:B------:R-:W0:Y:S01]  /*0b60*/  LDC.64 R24, c[0x0][0x728] ;  /* 0x0001ca00ff187b82 */ /* 0x000e220000000a00 */
[----:B------:R-:W-:Y:S02]  /*0b70*/  IMAD.MOV.U32 R14, RZ, RZ, R2 ;  /* 0x000000ffff0e7224 */ /* 0x000fe400078e0002 */
[----:B------:R-:W-:-:S05]  /*0b80*/  IMAD.MOV.U32 R15, RZ, RZ, R3 ;  /* 0x000000ffff0f7224 */ /* 0x000fca00078e0003 */
[----:B------:R-:W1:Y:S08]  /*0b90*/  LDC R6, c[0x0][0x730] ;  /* 0x0001cc00ff067b82 */ /* 0x000e700000000800 */
[----:B------:R-:W2:Y:S01]  /*0ba0*/  LDC.64 R26, c[0x0][0x720] ;  /* 0x0001c800ff1a7b82 */ /* 0x000ea20000000a00 */
[----:B0-----:R-:W-:-:S04]  /*0bb0*/  ISETP.NE.U32.AND P1, PT, R24, RZ, PT ;  /* 0x000000ff1800720c */ /* 0x001fc80003f25070 */
[----:B------:R-:W-:-:S13]  /*0bc0*/  ISETP.NE.AND.EX P1, PT, R25, RZ, PT, P1 ;  /* 0x000000ff1900720c */ /* 0x000fda0003f25310 */
[----:B-12---:R-:W-:Y:S05]  /*0bd0*/  @!P1 BRA `(.L_x_10) ;  /* 0x0000000000289947 */ /* 0x006fea0003800000 */
[----:B------:R-:W0:Y:S02]  /*0be0*/  LDC R19, c[0x0][0x734] ;  /* 0x0001cd00ff137b82 */ /* 0x000e240000000800 */
[----:B0-----:R-:W-:-:S05]  /*0bf0*/  IADD3 R19, P1, R2, R19, RZ ;  /* 0x0000001302137210 */ /* 0x001fca0007f3e0ff */
[----:B------:R-:W-:-:S04]  /*0c00*/  IMAD.X R21, RZ, RZ, R3, P1 ;  /* 0x000000ffff157224 */ /* 0x000fc800008e0603 */
[----:B------:R-:W-:-:S04]  /*0c10*/  IMAD.WIDE.U32 R14, R21, R24, RZ ;  /* 0x00000018150e7225 */ /* 0x000fc800078e00ff */
[----:B------:R-:W-:-:S04]  /*0c20*/  IMAD.WIDE.U32 R16, P1, R19, R25, R14 ;  /* 0x0000001913107225 */ /* 0x000fc8000782000e */
[----:B------:R-:W-:-:S04]  /*0c30*/  IMAD.WIDE.U32 R14, R19, R24, RZ ;  /* 0x00000018130e7225 */ /* 0x000fc800078e00ff */
[----:B------:R-:W-:Y:S01]  /*0c40*/  IMAD.X R19, RZ, RZ, RZ, P1 ;  /* 0x000000ffff137224 */ /* 0x000fe200008e06ff */
[----:B------:R-:W-:Y:S01]  /*0c50*/  IADD3 RZ, P1, R15, R16, RZ ;  /* 0x000000100fff7210 */ /* 0x000fe20007f3e0ff */
[----:B------:R-:W-:-:S04]  /*0c60*/  IMAD.MOV.U32 R18, RZ, RZ, R17 ;  /* 0x000000ffff127224 */ /* 0x000fc800078e0011 */
[----:B------:R-:W-:-:S08]  /*0c70*/  IMAD.WIDE.U32.X R14, R21, R25, R18, P1 ;  /* 0x00000019150e7225 */ /* 0x000fd000008e0412 */
.L_x_10:
[----:B------:R-:W0:Y:S01]  /*0c80*/  LDC.64 R24, c[0x0][0x740] ;  /* 0x0001d000ff187b82 */ /* 0x000e220000000a00 */
[--C-:B------:R-:W-:Y:S01]  /*0c90*/  SHF.R.U64 R28, R14, R6, R15.reuse ;  /* 0x000000060e1c7219 */ /* 0x100fe2000000120f */
[----:B------:R-:W-:Y:S01]  /*0ca0*/  IMAD R30, R13, R22, R10 ;  /* 0x000000160d1e7224 */ /* 0x000fe200078e020a */
[----:B------:R-:W-:Y:S02]  /*0cb0*/  SHF.R.U32.HI R6, RZ, R6, R15 ;  /* 0x00000006ff067219 */ /* 0x000fe4000001160f */
[----:B------:R-:W-:Y:S02]  /*0cc0*/  IADD3 R11, P1, RZ, -R28, RZ ;  /* 0x8000001cff0b7210 */ /* 0x000fe40007f3e0ff */
[----:B------:R-:W-:Y:S01]  /*0cd0*/  MOV R23, 0x1 ;  /* 0x0000000100177802 */ /* 0x000fe20000000f00 */
[----:B------:R-:W1:Y:S02]  /*0ce0*/  LDC R12, c[0x0][0x718] ;  /* 0x0001c600ff0c7b82 */ /* 0x000e640000000800 */
[----:B------:R-:W-:-:S04]  /*0cf0*/  IMAD.X R15, RZ, RZ, ~R6, P1 ;  /* 0x000000ffff0f7224 */ /* 0x000fc800008e0e06 */
[-C--:B------:R-:W-:Y:S02]  /*0d00*/  IMAD R6, R15, R26.reuse, RZ ;  /* 0x0000001a0f067224 */ /* 0x080fe400078e02ff */
[----:B------:R-:W2:Y:S01]  /*0d10*/  LDC R17, c[0x0][0x708] ;  /* 0x0001c200ff117b82 */ /* 0x000ea20000000800 */
[----:B------:R-:W-:-:S04]  /*0d20*/  IMAD.WIDE.U32 R14, R11, R26, R2 ;  /* 0x0000001a0b0e7225 */ /* 0x000fc800078e0002 */
[----:B------:R-:W-:-:S03]  /*0d30*/  IMAD R11, R11, R27, R6 ;  /* 0x0000001b0b0b7224 */ /* 0x000fc600078e0206 */
[----:B------:R-:W3:Y:S01]  /*0d40*/  LDC R18, c[0x0][0x758] ;  /* 0x0001d600ff127b82 */ /* 0x000ee20000000800 */
[----:B0-----:R-:W-:Y:S01]  /*0d50*/  ISETP.NE.U32.AND P1, PT, R24, RZ, PT ;  /* 0x000000ff1800720c */ /* 0x001fe20003f25070 */
[----:B------:R-:W-:Y:S02]  /*0d60*/  IMAD.IADD R11, R15, 0x1, R11 ;  /* 0x000000010f0b7824 */ /* 0x000fe400078e020b */
[----:B------:R-:W-:Y:S01]  /*0d70*/  IMAD.MOV.U32 R15, RZ, RZ, -0x1 ;  /* 0xffffffffff0f7424 */ /* 0x000fe200078e00ff */
[----:B------:R-:W-:-:S03]  /*0d80*/  ISETP.NE.AND.EX P1, PT, R25, RZ, PT, P1 ;  /* 0x000000ff1900720c */ /* 0x000fc60003f25310 */
[----:B------:R-:W0:Y:S01]  /*0d90*/  LDC R21, c[0x0][0x700] ;  /* 0x0001c000ff157b82 */ /* 0x000e220000000800 */
[-CC-:B-1----:R-:W-:Y:S02]  /*0da0*/  SHF.R.U64 R19, R14, R12.reuse, R11.reuse ;  /* 0x0000000c0e137219 */ /* 0x182fe4000000120b */
[----:B------:R-:W-:-:S05]  /*0db0*/  SHF.R.U32.HI R6, RZ, R12, R11 ;  /* 0x0000000cff067219 */ /* 0x000fca000001160b */
[----:B------:R-:W1:Y:S01]  /*0dc0*/  LDC R20, c[0x0][0x748] ;  /* 0x0001d200ff147b82 */ /* 0x000e620000000800 */
[-CC-:B--2---:R-:W-:Y:S02]  /*0dd0*/  SHF.R.U64 R29, R19, R17.reuse, R6.reuse ;  /* 0x00000011131d7219 */ /* 0x184fe40000001206 */
[----:B------:R-:W-:-:S05]  /*0de0*/  SHF.R.U32.HI R11, RZ, R17, R6 ;  /* 0x00000011ff0b7219 */ /* 0x000fca0000011606 */
[----:B------:R-:W2:Y:S01]  /*0df0*/  LDC R26, c[0x0][0x738] ;  /* 0x0001ce00ff1a7b82 */ /* 0x000ea20000000800 */
[-CC-:B---3--:R-:W-:Y:S02]  /*0e00*/  SHF.R.U64 R22, R29, R18.reuse, R11.reuse ;  /* 0x000000121d167219 */ /* 0x188fe4000000120b */
[-C--:B------:R-:W-:Y:S02]  /*0e10*/  SHF.L.U32 R6, R15, R18.reuse, RZ ;  /* 0x000000120f067219 */ /* 0x080fe400000006ff */
[----:B------:R-:W-:Y:S01]  /*0e20*/  SHF.R.U32.HI R11, RZ, R18, R11 ;  /* 0x00000012ff0b7219 */ /* 0x000fe2000001160b */
[----:B------:R-:W-:Y:S01]  /*0e30*/  IMAD.MOV.U32 R10, RZ, RZ, R22 ;  /* 0x000000ffff0a7224 */ /* 0x000fe200078e0016 */
[----:B------:R-:W-:Y:S01]  /*0e40*/  LOP3.LUT R16, RZ, R6, RZ, 0x33, !PT ;  /* 0x00000006ff107212 */ /* 0x000fe200078e33ff */
[----:B------:R-:W3:Y:S01]  /*0e50*/  LDC R27, c[0x0][0x710] ;  /* 0x0001c400ff1b7b82 */ /* 0x000ee20000000800 */
[----:B------:R-:W-:Y:S05]  /*0e60*/  @!P1 BRA `(.L_x_11) ;  /* 0x0000000000289947 */ /* 0x000fea0003800000 */
[----:B------:R-:W4:Y:S02]  /*0e70*/  LDC R15, c[0x0][0x74c] ;  /* 0x0001d300ff0f7b82 */ /* 0x000f240000000800 */
[----:B----4-:R-:W-:-:S05]  /*0e80*/  IADD3 R15, P1, R22, R15, RZ ;  /* 0x0000000f160f7210 */ /* 0x010fca0007f3e0ff */
        /* <DEDUP_REMOVED lines=8> */
.L_x_11:
[----:B-1----:R-:W-:Y:S01]  /*0f10*/  SHF.R.U64 R10, R10, R20, R11 ;  /* 0x000000140a0a7219 */ /* 0x002fe2000000120b */
[----:B0-----:R-:W-:Y:S01]  /*0f20*/  VIADD R12, R21, 0xffffffff ;  /* 0xffffffff150c7836 */ /* 0x001fe20000000000 */
[----:B------:R-:W-:Y:S01]  /*0f30*/  SHF.L.U32 R6, R23, R18, RZ ;  /* 0x0000001217067219 */ /* 0x000fe200000006ff */
[----:B------:R-:W-:Y:S01]  /*0f40*/  IMAD.MOV.U32 R15, RZ, RZ, 0x1 ;  /* 0x00000001ff0f7424 */ /* 0x000fe200078e00ff */
[----:B------:R-:W-:Y:S01]  /*0f50*/  LOP3.LUT R11, R29, R16, RZ, 0xc0, !PT ;  /* 0x000000101d0b7212 */ /* 0x000fe200078ec0ff */
[----:B------:R-:W-:Y:S01]  /*0f60*/  IMAD.MOV R13, RZ, RZ, -R10 ;  /* 0x000000ffff0d7224 */ /* 0x000fe200078e0a0a */
[----:B------:R-:W-:Y:S02]  /*0f70*/  SEL R9, R9, R30, !P4 ;  /* 0x0000001e09097207 */ /* 0x000fe40006000000 */
[----:B------:R-:W-:Y:S01]  /*0f80*/  LOP3.LUT R12, R19, R12, RZ, 0xc0, !PT ;  /* 0x0000000c130c7212 */ /* 0x000fe200078ec0ff */
[----:B------:R-:W-:Y:S02]  /*0f90*/  IMAD R10, R6, R10, R11 ;  /* 0x0000000a060a7224 */ /* 0x000fe400078e020b */
[----:B--2---:R-:W-:-:S02]  /*0fa0*/  IMAD R6, R13, R26, R22 ;  /* 0x0000001a0d067224 */ /* 0x004fc400078e0216 */
[----:B---3--:R-:W-:Y:S02]  /*0fb0*/  IMAD R9, R10, R27, R9 ;  /* 0x0000001b0a097224 */ /* 0x008fe400078e0209 */
[----:B------:R-:W-:-:S05]  /*0fc0*/  IMAD R6, R6, R21, R12 ;  /* 0x0000001506067224 */ /* 0x000fca00078e020c */
[----:B------:R-:W-:Y:S02]  /*0fd0*/  SEL R14, R6, R9, !P4 ;  /* 0x00000009060e7207 */ /* 0x000fe40006000000 */
[----:B------:R-:W-:Y:S01]  /*0fe0*/  SEL R12, R9, R6, !P4 ;  /* 0x00000006090c7207 */ /* 0x000fe20006000000 */
[----:B------:R-:W-:-:S07]  /*0ff0*/  IMAD.MOV.U32 R6, RZ, RZ, R28 ;  /* 0x000000ffff067224 */ /* 0x000fce00078e001c */
.L_x_9:
[----:B------:R-:W-:-:S08]  /*1000*/  NOP ;  /* 0x0000000000007918 */ /* 0x000fd00000000000 */
[----:B------:R-:W0:Y:S02]  /*1010*/  USETMAXREG.TRY_ALLOC.CTAPOOL UP0, 0xe8 ;  /* 0x000000e8000079c8 */ /* 0x000e240008000600 */
[----:B0-----:R-:W-:-:S13]  /*1020*/  PLOP3.LUT P1, PT, PT, PT, UP0, 0x80, 0x0 ;  /* 0x000000000000781c */ /* 0x001fda0003f2f008 */
[----:B------:R-:W-:Y:S05]  /*1030*/  @!P1 BRA `(.L_x_9) ;  /* 0xfffffffc00f09947 */ /* 0x000fea000383ffff */
[----:B------:R-:W-:Y:S01]  /*1040*/  ULDC.64 UR4, c[0x0][0x698] ;  /* 0x0001a60000047ab9 */ /* 0x000fe20000000a00 */
[----:B------:R-:W-:Y:S01]  /*1050*/  ULDC.64 UR16, c[0x0][0x208] ;  /* 0x0000820000107ab9 */ /* 0x000fe20000000a00 */
[----:B------:R-:W-:-:S04]  /*1060*/  ISETP.NE.U32.AND P1, PT, RZ, UR4, PT ;  /* 0x00000004ff007c0c */ /* 0x000fc8000bf25070 */
[----:B------:R-:W-:-:S13]  /*1070*/  ISETP.NE.AND.EX P1, PT, RZ, UR5, PT, P1 ;  /* 0x00000005ff007c0c */ /* 0x000fda000bf25310 */
[----:B------:R-:W-:Y:S05]  /*1080*/  @!P1 BRA `(.L_x_12) ;  /* 0x00000000001c9947 */ /* 0x000fea0003800000 */
[----:B------:R-:W0:Y:S02]  /*1090*/  LDC.64 R10, c[0x0][0x698] ;  /* 0x0001a600ff0a7b82 */ /* 0x000e240000000a00 */
[----:B0-----:R-:W2:Y:S02]  /*10a0*/  LDG.E.64 R10, desc[UR16][R10.64] ;  /* 0x000000100a0a7981 */ /* 0x001ea4000c1e1b00 */
[----:B--2---:R-:W-:-:S04]  /*10b0*/  ISETP.NE.U32.AND P1, PT, R10, RZ, PT ;  /* 0x000000ff0a00720c */ /* 0x004fc80003f25070 */
[----:B------:R-:W-:-:S13]  /*10c0*/  ISETP.NE.AND.EX P1, PT, R11, RZ, PT, P1 ;  /* 0x000000ff0b00720c */ /* 0x000fda0003f25310 */
[----:B------:R-:W-:Y:S05]  /*10d0*/  @!P1 BRA `(.L_x_12) ;  /* 0x0000000000089947 */ /* 0x000fea0003800000 */
[----:B------:R0:W5:Y:S01]  /*10e0*/  LD.E R9, desc[UR16][R10.64] ;  /* 0x000000100a097980 */ /* 0x000162000c101900 */
[----:B------:R-:W-:Y:S05]  /*10f0*/  BRA `(.L_x_13) ;  /* 0x0000000000207947 */ /* 0x000fea0003800000 */
.L_x_12:
[----:B------:R-:W-:Y:S02]  /*1100*/  ULDC.64 UR4, c[0x0][0x688] ;  /* 0x0001a20000047ab9 */ /* 0x000fe40000000a00 */
[----:B------:R-:W-:-:S04]  /*1110*/  ISETP.NE.U32.AND P1, PT, RZ, UR4, PT ;  /* 0x00000004ff007c0c */ /* 0x000fc8000bf25070 */
[----:B------:R-:W-:-:S13]  /*1120*/  ISETP.NE.AND.EX P1, PT, RZ, UR5, PT, P1 ;  /* 0x00000005ff007c0c */ /* 0x000fda000bf25310 */
[----:B------:R-:W-:Y:S05]  /*1130*/  @!P1 BRA `(.L_x_14) ;  /* 0x00000000000c9947 */ /* 0x000fea0003800000 */
[----:B------:R-:W0:Y:S02]  /*1140*/  LDC.64 R10, c[0x0][0x688] ;  /* 0x0001a200ff0a7b82 */ /* 0x000e240000000a00 */
[----:B0-----:R1:W5:Y:S01]  /*1150*/  LDG.E R9, desc[UR16][R10.64] ;  /* 0x000000100a097981 */ /* 0x001362000c1e1900 */
[----:B------:R-:W-:Y:S05]  /*1160*/  BRA `(.L_x_13) ;  /* 0x0000000000047947 */ /* 0x000fea0003800000 */
.L_x_14:
[----:B------:R-:W2:Y:S02]  /*1170*/  LDC R9, c[0x0][0x680] ;  /* 0x0001a000ff097b82 */ /* 0x000ea40000000800 */
.L_x_13:
[----:B------:R-:W-:Y:S02]  /*1180*/  ULDC.64 UR4, c[0x0][0x6a0] ;  /* 0x0001a80000047ab9 */ /* 0x000fe40000000a00 */
[----:B------:R-:W-:-:S04]  /*1190*/  ISETP.NE.U32.AND P1, PT, RZ, UR4, PT ;  /* 0x00000004ff007c0c */ /* 0x000fc8000bf25070 */
[----:B------:R-:W-:-:S13]  /*11a0*/  ISETP.NE.AND.EX P1, PT, RZ, UR5, PT, P1 ;  /* 0x00000005ff007c0c */ /* 0x000fda000bf25310 */
[----:B------:R-:W-:Y:S05]  /*11b0*/  @!P1 BRA `(.L_x_15) ;  /* 0x00000000001c9947 */ /* 0x000fea0003800000 */
[----:B01----:R-:W0:Y:S02]  /*11c0*/  LDC.64 R10, c[0x0][0x6a0] ;  /* 0x0001a800ff0a7b82 */ /* 0x003e240000000a00 */
[----:B0-----:R-:W3:Y:S02]  /*11d0*/  LDG.E.64 R10, desc[UR16][R10.64] ;  /* 0x000000100a0a7981 */ /* 0x001ee4000c1e1b00 */
[----:B---3--:R-:W-:-:S04]  /*11e0*/  ISETP.NE.U32.AND P1, PT, R10, RZ, PT ;  /* 0x000000ff0a00720c */ /* 0x008fc80003f25070 */
[----:B------:R-:W-:-:S13]  /*11f0*/  ISETP.NE.AND.EX P1, PT, R11, RZ, PT, P1 ;  /* 0x000000ff0b00720c */ /* 0x000fda0003f25310 */
[----:B------:R-:W-:Y:S05]  /*1200*/  @!P1 BRA `(.L_x_15) ;  /* 0x0000000000089947 */ /* 0x000fea0003800000 */
[----:B------:R0:W5:Y:S01]  /*1210*/  LD.E R88, desc[UR16][R10.64] ;  /* 0x000000100a587980 */ /* 0x000162000c101900 */
[----:B------:R-:W-:Y:S05]  /*1220*/  BRA `(.L_x_16) ;  /* 0x0000000000207947 */ /* 0x000fea0003800000 */
.L_x_15:
[----:B------:R-:W-:Y:S02]  /*1230*/  ULDC.64 UR4, c[0x0][0x690] ;  /* 0x0001a40000047ab9 */ /* 0x000fe40000000a00 */
[----:B------:R-:W-:-:S04]  /*1240*/  ISETP.NE.U32.AND P1, PT, RZ, UR4, PT ;  /* 0x00000004ff007c0c */ /* 0x000fc8000bf25070 */
[----:B------:R-:W-:-:S13]  /*1250*/  ISETP.NE.AND.EX P1, PT, RZ, UR5, PT, P1 ;  /* 0x00000005ff007c0c */ /* 0x000fda000bf25310 */
[----:B------:R-:W-:Y:S05]  /*1260*/  @!P1 BRA `(.L_x_17) ;  /* 0x00000000000c9947 */ /* 0x000fea0003800000 */
[----:B------:R-:W3:Y:S02]  /*1270*/  LDC.64 R88, c[0x0][0x690] ;  /* 0x0001a400ff587b82 */ /* 0x000ee40000000a00 */
[----:B---3--:R3:W5:Y:S01]  /*1280*/  LDG.E R88, desc[UR16][R88.64] ;  /* 0x0000001058587981 */ /* 0x008762000c1e1900 */
[----:B------:R-:W-:Y:S05]  /*1290*/  BRA `(.L_x_16) ;  /* 0x0000000000047947 */ /* 0x000fea0003800000 */
.L_x_17:
[----:B------:R-:W4:Y:S02]  /*12a0*/  LDC R88, c[0x0][0x684] ;  /* 0x0001a100ff587b82 */ /* 0x000f240000000800 */
.L_x_16:
[----:B------:R-:W-:-:S13]  /*12b0*/  LOP3.LUT P1, RZ, R15, 0xff, RZ, 0xc0, !PT ;  /* 0x000000ff0fff7812 */ /* 0x000fda000782c0ff */
[----:B------:R-:W-:Y:S05]  /*12c0*/  @!P1 EXIT ;  /* 0x000000000000994d */ /* 0x000fea0003800000 */
[----:B------:R-:W-:Y:S01]  /*12d0*/  ULDC UR4, c[0x0][0x28c] ;  /* 0x0000a30000047ab9 */ /* 0x000fe20000000800 */
[----:B------:R-:W-:Y:S01]  /*12e0*/  LOP3.LUT R93, R5, 0x1, RZ, 0xfc, !PT ;  /* 0x00000001055d7812 */ /* 0x000fe200078efcff */
[----:B------:R-:W-:-:S04]  /*12f0*/  UIADD3 UR4, UR4, 0x3f, URZ ;  /* 0x0000003f04047890 */ /* 0x000fc8000fffe03f */
[----:B------:R-:W-:-:S04]  /*1300*/  USHF.R.S32.HI UR5, URZ, 0x1f, UR4 ;  /* 0x0000001f3f057899 */ /* 0x000fc80008011404 */
[----:B------:R-:W-:-:S03]  /*1310*/  ULEA.HI UR5, UR5, UR4, URZ, 0x6 ;  /* 0x0000000405057291 */ /* 0x000fc6000f8f303f */
[----:B------:R-:W-:Y:S01]  /*1320*/  UMOV UR4, URZ ;  /* 0x0000003f00047c82 */ /* 0x000fe20008000000 */
[----:B------:R-:W-:-:S03]  /*1330*/  USHF.R.S32.HI UR8, URZ, 0x6, UR5 ;  /* 0x000000063f087899 */ /* 0x000fc60008011405 */
[----:B------:R-:W-:-:S09]  /*1340*/  UMOV UR5, URZ ;  /* 0x0000003f00057c82 */ /* 0x000fd20008000000 */
.L_x_156:
[----:B01----:R-:W-:Y:S01]  /*1350*/  LOP3.LUT R10, R4, 0x80, RZ, 0xc0, !PT ;  /* 0x00000080040a7812 */ /* 0x003fe200078ec0ff */
[----:B------:R-:W-:Y:S01]  /*1360*/  UMOV UR6, URZ ;  /* 0x0000003f00067c82 */ /* 0x000fe20008000000 */
[----:B------:R-:W-:Y:S01]  /*1370*/  IMAD.MOV.U32 R90, RZ, RZ, RZ ;  /* 0x000000ffff5a7224 */ /* 0x000fe200078e00ff */
[----:B------:R-:W-:Y:S01]  /*1380*/  MOV R100, RZ ;  /* 0x000000ff00647202 */ /* 0x000fe20000000f00 */
[----:B------:R-:W-:Y:S01]  /*1390*/  IMAD.MOV.U32 R92, RZ, RZ, RZ ;  /* 0x000000ffff5c7224 */ /* 0x000fe200078e00ff */
[----:B------:R-:W-:Y:S01]  /*13a0*/  SHF.R.U32.HI R11, RZ, 0x7, R10 ;  /* 0x00000007ff0b7819 */ /* 0x000fe2000001160a */
[----:B------:R-:W-:Y:S01]  /*13b0*/  IMAD.MOV.U32 R94, RZ, RZ, RZ ;  /* 0x000000ffff5e7224 */ /* 0x000fe200078e00ff */
[----:B------:R-:W-:Y:S01]  /*13c0*/  VIMNMX R10, RZ, UR8, PT ;  /* 0x00000008ff0a7c48 */ /* 0x000fe2000bfe0100 */
[----:B------:R-:W-:Y:S01]  /*13d0*/  IMAD.MOV.U32 R96, RZ, RZ, RZ ;  /* 0x000000ffff607224 */ /* 0x000fe200078e00ff */
[----:B------:R-:W-:Y:S01]  /*13e0*/  MOV R128, RZ ;  /* 0x000000ff00807202 */ /* 0x000fe20000000f00 */
[----:B------:R-:W-:Y:S01]  /*13f0*/  IMAD.MOV.U32 R98, RZ, RZ, RZ ;  /* 0x000000ffff627224 */ /* 0x000fe200078e00ff */
[----:B------:R-:W0:Y:S01]  /*1400*/  SHFL.IDX PT, R11, R11, RZ, 0x1f ;  /* 0x00001fff0b0b7589 */ /* 0x000e2200000e0000 */
[----:B------:R-:W-:Y:S01]  /*1410*/  IADD3 R10, -R10, UR8, RZ ;  /* 0x000000080a0a7c10 */ /* 0x000fe2000fffe1ff */
[----:B------:R-:W-:Y:S01]  /*1420*/  IMAD.MOV.U32 R102, RZ, RZ, RZ ;  /* 0x000000ffff667224 */ /* 0x000fe200078e00ff */
[----:B------:R-:W-:Y:S01]  /*1430*/  MOV R156, RZ ;  /* 0x000000ff009c7202 */ /* 0x000fe20000000f00 */
[----:B------:R-:W-:Y:S01]  /*1440*/  IMAD.MOV.U32 R104, RZ, RZ, RZ ;  /* 0x000000ffff687224 */ /* 0x000fe200078e00ff */
[----:B------:R-:W-:Y:S01]  /*1450*/  ISETP.GE.AND P1, PT, R10, 0x1, PT ;  /* 0x000000010a00780c */ /* 0x000fe20003f26270 */
[----:B------:R-:W-:Y:S01]  /*1460*/  IMAD.MOV.U32 R106, RZ, RZ, RZ ;  /* 0x000000ffff6a7224 */ /* 0x000fe200078e00ff */
[----:B------:R-:W-:Y:S01]  /*1470*/  MOV R184, RZ ;  /* 0x000000ff00b87202 */ /* 0x000fe20000000f00 */
[----:B------:R-:W-:Y:S01]  /*1480*/  IMAD.MOV.U32 R108, RZ, RZ, RZ ;  /* 0x000000ffff6c7224 */ /* 0x000fe200078e00ff */
[----:B------:R-:W-:Y:S01]  /*1490*/  CS2R R16, SRZ ;  /* 0x0000000000107805 */ /* 0x000fe2000001ff00 */
[----:B------:R-:W-:Y:S01]  /*14a0*/  IMAD.MOV.U32 R110, RZ, RZ, RZ ;  /* 0x000000ffff6e7224 */ /* 0x000fe200078e00ff */
[----:B------:R-:W-:Y:S01]  /*14b0*/  MOV R15, RZ ;  /* 0x000000ff000f7202 */ /* 0x000fe20000000f00 */
[----:B------:R-:W-:Y:S01]  /*14c0*/  IMAD.MOV.U32 R112, RZ, RZ, RZ ;  /* 0x000000ffff707224 */ /* 0x000fe200078e00ff */
[----:B------:R-:W-:Y:S01]  /*14d0*/  CS2R R56, SRZ ;  /* 0x0000000000387805 */ /* 0x000fe2000001ff00 */
        /* <DEDUP_REMOVED lines=9> */
[----:B------:R-:W-:-:S02]  /*1570*/  CS2R R66, SRZ ;  /* 0x0000000000427805 */ /* 0x000fc4000001ff00 */
[----:B0-----:R-:W-:Y:S01]  /*1580*/  R2UR UR7, R11 ;  /* 0x000000000b0772ca */ /* 0x001fe200000e0000 */
        /* <DEDUP_REMOVED lines=39> */
[----:B--2---:R-:W-:Y:S01]  /*1800*/  CS2R R42, SRZ ;  /* 0x00000000002a7805 */ /* 0x004fe2000001ff00 */
[----:B------:R-:W-:Y:S01]  /*1810*/  IMAD.MOV.U32 R168, RZ, RZ, RZ ;  /* 0x000000ffffa87224 */ /* 0x000fe200078e00ff */
[----:B---3--:R-:W-:Y:S01]  /*1820*/  CS2R R44, SRZ ;  /* 0x00000000002c7805 */ /* 0x008fe2000001ff00 */
[----:B------:R-:W-:Y:S01]  /*1830*/  IMAD.MOV.U32 R170, RZ, RZ, RZ ;  /* 0x000000ffffaa7224 */ /* 0x000fe200078e00ff */
[----:B------:R-:W-:Y:S01]  /*1840*/  CS2R R46, SRZ ;  /* 0x00000000002e7805 */ /* 0x000fe2000001ff00 */
[----:B------:R-:W-:Y:S01]  /*1850*/  IMAD.MOV.U32 R172, RZ, RZ, RZ ;  /* 0x000000ffffac7224 */ /* 0x000fe200078e00ff */
[----:B------:R-:W-:Y:S01]  /*1860*/  CS2R R48, SRZ ;  /* 0x0000000000307805 */ /* 0x000fe2000001ff00 */
[----:B------:R-:W-:Y:S01]  /*1870*/  IMAD.MOV.U32 R174, RZ, RZ, RZ ;  /* 0x000000ffffae7224 */ /* 0x000fe200078e00ff */
[----:B----4-:R-:W-:Y:S01]  /*1880*/  CS2R R50, SRZ ;  /* 0x0000000000327805 */ /* 0x010fe2000001ff00 */
[----:B------:R-:W-:Y:S01]  /*1890*/  IMAD.MOV.U32 R176, RZ, RZ, RZ ;  /* 0x000000ffffb07224 */ /* 0x000fe200078e00ff */
[----:B------:R-:W-:Y:S01]  /*18a0*/  CS2R R52, SRZ ;  /* 0x0000000000347805 */ /* 0x000fe2000001ff00 */
[----:B------:R-:W-:Y:S01]  /*18b0*/  IMAD.MOV.U32 R178, RZ, RZ, RZ ;  /* 0x000000ffffb27224 */ /* 0x000fe200078e00ff */
[----:B------:R-:W-:Y:S01]  /*18c0*/  CS2R R54, SRZ ;  /* 0x0000000000367805 */ /* 0x000fe2000001ff00 */
[----:B------:R-:W-:-:S02]  /*18d0*/  IMAD.MOV.U32 R180, RZ, RZ, RZ ;  /* 0x000000ffffb47224 */ /* 0x000fc400078e00ff */
[----:B------:R-:W-:Y:S02]  /*18e0*/  IMAD.MOV.U32 R182, RZ, RZ, RZ ;  /* 0x000000ffffb67224 */ /* 0x000fe400078e00ff */
[----:B------:R-:W-:Y:S02]  /*18f0*/  IMAD.MOV.U32 R186, RZ, RZ, RZ ;  /* 0x000000ffffba7224 */ /* 0x000fe400078e00ff */
[----:B------:R-:W-:Y:S02]  /*1900*/  IMAD.MOV.U32 R188, RZ, RZ, RZ ;  /* 0x000000ffffbc7224 */ /* 0x000fe400078e00ff */
[----:B------:R-:W-:Y:S02]  /*1910*/  IMAD.MOV.U32 R190, RZ, RZ, RZ ;  /* 0x000000ffffbe7224 */ /* 0x000fe400078e00ff */
[----:B------:R-:W-:Y:S02]  /*1920*/  IMAD.MOV.U32 R192, RZ, RZ, RZ ;  /* 0x000000ffffc07224 */ /* 0x000fe400078e00ff */
        /* <DEDUP_REMOVED lines=8> */
[----:B------:R-:W-:Y:S01]  /*19b0*/  IMAD.MOV.U32 R18, RZ, RZ, RZ ;  /* 0x000000ffff127224 */ /* 0x000fe200078e00ff */
[----:B------:R-:W-:Y:S06]  /*19c0*/  @!P1 BRA `(.L_x_18) ;  /* 0x0000000800689947 */ /* 0x000fec0003800000 */
[----:B------:R-:W0:Y:S01]  /*19d0*/  S2UR UR10, SR_CgaCtaId ;  /* 0x00000000000a79c3 */ /* 0x000e220000008800 */
[----:B------:R-:W-:Y:S01]  /*19e0*/  ULEA.HI UR6, UR7, UR7, URZ, 0x1 ;  /* 0x0000000707067291 */ /* 0x000fe2000f8f083f */
[----:B------:R-:W-:Y:S01]  /*19f0*/  IMAD.MOV.U32 R90, RZ, RZ, RZ ;  /* 0x000000ffff5a7224 */ /* 0x000fe200078e00ff */
[----:B------:R-:W-:Y:S01]  /*1a00*/  UMOV UR9, 0x400 ;  /* 0x0000040000097882 */ /* 0x000fe20000000000 */
[----:B------:R-:W-:Y:S01]  /*1a10*/  IMAD.U32 R21, RZ, RZ, UR4 ;  /* 0x00000004ff157e24 */ /* 0x000fe2000f8e00ff */
[----:B------:R-:W-:Y:S01]  /*1a20*/  ULOP3.LUT UR6, UR6, 0x1ffffe, URZ, 0xc0, !UPT ;  /* 0x001ffffe06067892 */ /* 0x000fe2000f8ec03f */
[----:B------:R-:W-:Y:S01]  /*1a30*/  IMAD.U32 R11, RZ, RZ, UR5 ;  /* 0x00000005ff0b7e24 */ /* 0x000fe2000f8e00ff */
[----:B------:R-:W-:Y:S02]  /*1a40*/  UPLOP3.LUT UP0, UPT, UPT, UPT, UPT, 0x40, 0x0 ;  /* 0x000000000000789c */ /* 0x000fe40003f0e870 */
[----:B------:R-:W-:Y:S01]  /*1a50*/  UIADD3 UR6, UR7, -UR6, URZ ;  /* 0x8000000607067290 */ /* 0x000fe2000fffe03f */
[----:B------:R-:W-:Y:S01]  /*1a60*/  ULDC UR19, c[0x0][0x644] ;  /* 0x0001910000137ab9 */ /* 0x000fe20000000800 */
[----:B0-----:R-:W-:-:S03]  /*1a70*/  ULEA UR9, UR10, UR9, 0x18 ;  /* 0x000000090a097291 */ /* 0x001fc6000f8ec03f */
[----:B------:R-:W-:Y:S01]  /*1a80*/  UMOV UR10, UR5 ;  /* 0x00000005000a7c82 */ /* 0x000fe20008000000 */
[----:B------:R-:W-:-:S04]  /*1a90*/  ULEA UR6, UR6, UR9, 0xb ;  /* 0x0000000906067291 */ /* 0x000fc8000f8e583f */
[----:B------:R-:W-:-:S04]  /*1aa0*/  UIADD3 UR6, UR6, 0x200, URZ ;  /* 0x0000020006067890 */ /* 0x000fc8000fffe03f */
[----:B------:R-:W-:-:S03]  /*1ab0*/  USHF.R.U32.HI UR7, URZ, 0x4, UR6 ;  /* 0x000000043f077899 */ /* 0x000fc60008011606 */
[----:B------:R-:W-:Y:S01]  /*1ac0*/  UMOV UR6, URZ ;  /* 0x0000003f00067c82 */ /* 0x000fe20008000000 */
[----:B------:R-:W-:-:S03]  /*1ad0*/  ULOP3.LUT UR9, UR7, 0x3fff, URZ, 0xc0, !UPT ;  /* 0x00003fff07097892 */ /* 0x000fc6000f8ec03f */
[----:B------:R-:W-:-:S09]  /*1ae0*/  UMOV UR7, URZ ;  /* 0x0000003f00077c82 */ /* 0x000fd20008000000 */
.L_x_26:
[----:B------:R-:W-:-:S13]  /*1af0*/  ISETP.NE.AND P2, PT, R93, 0x3, PT ;  /* 0x000000035d00780c */ /* 0x000fda0003f45270 */
[----:B01----:R-:W-:Y:S05]  /*1b00*/  @!P2 BRA `(.L_x_19) ;  /* 0x000000000004a947 */ /* 0x003fea0003800000 */
[----:B------:R-:W-:Y:S01]  /*1b10*/  BPT.TRAP 0x1 ;  /* 0x000000040000795c */ /* 0x000fe20000300000 */
.L_x_19:
[----:B------:R-:W0:Y:S01]  /*1b20*/  S2UR UR12, SR_CgaCtaId ;  /* 0x00000000000c79c3 */ /* 0x000e220000008800 */
[----:B------:R-:W-:Y:S01]  /*1b30*/  UMOV UR11, 0x400 ;  /* 0x00000400000b7882 */ /* 0x000fe20000000000 */
[----:B------:R-:W-:Y:S01]  /*1b40*/  SHF.L.U32 R19, R21, 0x1f, RZ ;  /* 0x0000001f15137819 */ /* 0x000fe200000006ff */
[----:B0-----:R-:W-:-:S04]  /*1b50*/  ULEA UR18, UR12, UR11, 0x18 ;  /* 0x0000000b0c127291 */ /* 0x001fc8000f8ec03f */
[----:B------:R-:W-:-:S09]  /*1b60*/  ULEA UR11, UR10, UR18, 0x3 ;  /* 0x000000120a0b7291 */ /* 0x000fd2000f8e183f */
[----:B------:R0:W1:Y:S01]  /*1b70*/  SYNCS.PHASECHK.TRANS64.TRYWAIT P1, [UR11], R19 ;  /* 0x00000013ff0075a7 */ /* 0x000062000802014b */
[----:B------:R-:W-:Y:S05]  /*1b80*/  @!P2 BRA `(.L_x_20) ;  /* 0x000000000004a947 */ /* 0x000fea0003800000 */
[----:B------:R-:W-:Y:S01]  /*1b90*/  BPT.TRAP 0x1 ;  /* 0x000000040000795c */ /* 0x000fe20000300000 */
.L_x_20:
[C---:B------:R-:W-:Y:S02]  /*1ba0*/  IMAD.SHL.U32 R13, R4.reuse, 0x20, RZ ;  /* 0x00000020040d7824 */ /* 0x040fe400078e00ff */
[C---:B------:R-:W-:Y:S02]  /*1bb0*/  IMAD.SHL.U32 R20, R4.reuse, 0x200, RZ ;  /* 0x0000020004147824 */ /* 0x040fe400078e00ff */
[----:B------:R-:W-:Y:S01]  /*1bc0*/  IMAD.SHL.U32 R22, R4, 0x10, RZ ;  /* 0x0000001004167824 */ /* 0x000fe200078e00ff */
[----:B------:R-:W-:-:S04]  /*1bd0*/  LOP3.LUT R13, R13, 0x1c00, RZ, 0xc0, !PT ;  /* 0x00001c000d0d7812 */ /* 0x000fc800078ec0ff */
[----:B------:R-:W-:Y:S01]  /*1be0*/  LOP3.LUT R13, R13, 0x200, R20, 0xf8, !PT ;  /* 0x000002000d0d7812 */ /* 0x000fe200078ef814 */
[----:B------:R-:W-:-:S03]  /*1bf0*/  IMAD.U32 R20, RZ, RZ, UR10 ;  /* 0x0000000aff147e24 */ /* 0x000fc6000f8e00ff */
[----:B------:R-:W-:-:S04]  /*1c00*/  LOP3.LUT R13, R13, 0x1c0, R22, 0xf8, !PT ;  /* 0x000001c00d0d7812 */ /* 0x000fc800078ef816 */
[----:B------:R-:W-:-:S04]  /*1c10*/  LOP3.LUT R13, R13, 0x20, R22, 0xf8, !PT ;  /* 0x000000200d0d7812 */ /* 0x000fc800078ef816 */
[----:B------:R-:W-:-:S05]  /*1c20*/  SHF.R.U32.HI R13, RZ, 0x3, R13 ;  /* 0x00000003ff0d7819 */ /* 0x000fca000001160d */
[----:B------:R-:W-:Y:S01]  /*1c30*/  IMAD R13, R20, 0x800, R13 ;  /* 0x00000800140d7824 */ /* 0x000fe200078e020d */
[----:B-1----:R-:W-:Y:S06]  /*1c40*/  @P1 BRA `(.L_x_21) ;  /* 0x0000000000081947 */ /* 0x002fec0003800000 */
[----:B------:R-:W1:Y:S02]  /*1c50*/  SYNCS.PHASECHK.TRANS64.TRYWAIT P1, [UR11], R19 ;  /* 0x00000013ff0075a7 */ /* 0x000e64000802014b */
[----:B-1----:R-:W-:Y:S05]  /*1c60*/  @!P1 BRA `(.L_x_22) ;  /* 0x0000007800d89947 */ /* 0x002fea0003800000 */
.L_x_21:
[----:B---3--:R-:W-:Y:S01]  /*1c70*/  LDS R89, [R13+UR18+0x30200] ;  /* 0x030200120d597984 */ /* 0x008fe20008000800 */
[----:B------:R-:W-:Y:S02]  /*1c80*/  UIADD3 UR11, UR18, 0x20200, URZ ;  /* 0x00020200120b7890 */ /* 0x000fe4000fffe03f */
[----:B------:R-:W-:Y:S01]  /*1c90*/  USEL UR7, UR7, URZ, !UP0 ;  /* 0x0000003f07077287 */ /* 0x000fe2000c000000 */
[----:B------:R-:W3:Y:S01]  /*1ca0*/  LDS R202, [R13+UR18+0x30600] ;  /* 0x030600120dca7984 */ /* 0x000ee20008000800 */
[----:B------:R-:W-:Y:S02]  /*1cb0*/  USHF.R.U32.HI UR11, URZ, 0x4, UR11 ;  /* 0x000000043f0b7899 */ /* 0x000fe4000801160b */
[----:B------:R-:W-:Y:S02]  /*1cc0*/  ULOP3.LUT UR12, UR9, 0x10000, URZ, 0xfc, !UPT ;  /* 0x00010000090c7892 */ /* 0x000fe4000f8efc3f */
[----:B------:R-:W-:Y:S02]  /*1cd0*/  ULOP3.LUT UR11, UR11, 0x3fff, URZ, 0xc0, !UPT ;  /* 0x00003fff0b0b7892 */ /* 0x000fe4000f8ec03f */
[----:B------:R-:W-:-:S02]  /*1ce0*/  UISETP.NE.U32.AND UP0, UPT, UR7, URZ, UPT ;  /* 0x0000003f0700728c */ /* 0x000fc4000bf05070 */
[----:B------:R-:W-:Y:S02]  /*1cf0*/  ULOP3.LUT UR11, UR11, 0x10000, URZ, 0xfc, !UPT ;  /* 0x000100000b0b7892 */ /* 0x000fe4000f8efc3f */
[----:B------:R-:W-:Y:S02]  /*1d00*/  ULEA UR12, UR10, UR12, 0x9 ;  /* 0x0000000c0a0c7291 */ /* 0x000fe4000f8e483f */
[----:B------:R-:W-:Y:S01]  /*1d10*/  ULEA UR14, UR10, UR11, 0x8 ;  /* 0x0000000b0a0e7291 */ /* 0x000fe2000f8e403f */
[----:B------:R-:W-:Y:S01]  /*1d20*/  UMOV UR13, 0xc0000010 ;  /* 0xc0000010000d7882 */ /* 0x000fe20000000000 */
[----:B------:R-:W-:Y:S01]  /*1d30*/  UMOV UR15, 0x80000020 ;  /* 0x80000020000f7882 */ /* 0x000fe20000000000 */
[----:B------:R-:W-:Y:S01]  /*1d40*/  UIADD3 UR6, UR6, 0x1, URZ ;  /* 0x0000000106067890 */ /* 0x000fe2000fffe03f */
[----:B---3--:R-:W-:-:S06]  /*1d50*/  WARPGROUP.ARRIVE ;  /* 0x00000000000079c5 */ /* 0x008fcc0000000000 */
[----:B------:R-:W-:Y:S01]  /*1d60*/  QGMMA.SP.64x64x64.F32.E4M3.E4M3 R56, gdesc[UR12], R56, UP0, R89 ;  /* 0x04e059000c3879f3 */ /* 0x000fe2000bf00a38 */
[----:B------:R-:W-:Y:S01]  /*1d70*/  UIADD3 UR12, UR12, 0x100, URZ ;  /* 0x000001000c0c7890 */ /* 0x000fe2000fffe03f */
[----:B------:R-:W-:-:S08]  /*1d80*/  UMOV UR13, 0xc0000010 ;  /* 0xc0000010000d7882 */ /* 0x000fd00000000000 */
[----:B------:R-:W-:Y:S01]  /*1d90*/  QGMMA.SP.64x64x64.F32.E4M3.E4M3 R24, gdesc[UR12], R24, UP0, R202, gsb0 ;  /* 0x04e0ca000c1879f3 */ /* 0x000fe2000b800a18 */
[----:B------:R-:W-:-:S04]  /*1da0*/  UISETP.NE.AND UP0, UPT, UR6, UR19, UPT ;  /* 0x000000130600728c */ /* 0x000fc8000bf05270 */
[----:B------:R-:W-:-:S04]  /*1db0*/  USEL UR7, URZ, 0x1, UP0 ;  /* 0x000000013f077887 */ /* 0x000fc80008000000 */
[----:B------:R-:W-:-:S06]  /*1dc0*/  UISETP.NE.AND UP0, UPT, UR7, URZ, UPT ;  /* 0x0000003f0700728c */ /* 0x000fcc000bf05270 */
[----:B------:R-:W-:Y:S01]  /*1dd0*/  PLOP3.LUT P1, PT, PT, PT, UP0, 0x80, 0x0 ;  /* 0x000000000000781c */ /* 0x000fe20003f2f008 */
[----:B------:R-:W-:-:S12]  /*1de0*/  WARPGROUP.DEPBAR.LE gsb0, 0x0 ;  /* 0x00008000000079c5 */ /* 0x000fd80000010000 */
[----:B------:R-:W-:Y:S05]  /*1df0*/  @!P1 BRA `(.L_x_23) ;  /* 0x0000000400089947 */ /* 0x000fea0003800000 */
[----:B------:R-:W-:Y:S01]  /*1e00*/  FADD R15, R56, R15 ;  /* 0x0000000f380f7221 */ /* 0x000fe20000000000 */
[----:B------:R-:W-:-:S01]  /*1e10*/  FADD R16, R57, R16 ;  /* 0x0000001039107221 */ /* 0x000fc20000000000 */
        /* <DEDUP_REMOVED lines=62> */
[----:B------:R-:W-:-:S02]  /*2200*/  WARPGROUP.DEPBAR.LE gsb0, 0x0 ;  /* 0x00008000000079c5 */ /* 0x000fc40000010000 */
[----:B------:R-:W-:-:S05]  /*2210*/  UMOV UR6, URZ ;  /* 0x0000003f00067c82 */ /* 0x000fca0008000000 */
.L_x_23:
[----:B------:R-:W-:Y:S05]  /*2220*/  @!P2 BRA `(.L_x_24) ;  /* 0x000000000004a947 */ /* 0x000fea0003800000 */
[----:B------:R-:W-:Y:S01]  /*2230*/  BPT.TRAP 0x1 ;  /* 0x000000040000795c */ /* 0x000fe20000300000 */
.L_x_24:
[----:B------:R-:W-:Y:S02]  /*2240*/  @P0 LEA R13, R11, UR18, 0x3 ;  /* 0x000000120b0d0c11 */ /* 0x000fe4000f8e18ff */
[----:B------:R-:W-:-:S03]  /*2250*/  ISETP.GT.U32.AND P1, PT, R5, 0x1, PT ;  /* 0x000000010500780c */ /* 0x000fc60003f24070 */
[----:B-1----:R-:W-:-:S05]  /*2260*/  @P0 VIADD R20, R13, 0x80 ;  /* 0x000000800d140836 */ /* 0x002fca0000000000 */
[----:B------:R-:W-:-:S04]  /*2270*/  @P0 PRMT R20, R7, 0x654, R20 ;  /* 0x0000065407140816 */ /* 0x000fc80000000014 */
[----:B------:R1:W-:Y:S01]  /*2280*/  @P0 SYNCS.ARRIVE.TRANS64.RED.A1T0 RZ, [R20+URZ], RZ ;  /* 0x000000ff14ff09a7 */ /* 0x0003e2000810043f */
[----:B------:R-:W-:Y:S05]  /*2290*/  @P1 BRA `(.L_x_25) ;  /* 0x0000000000041947 */ /* 0x000fea0003800000 */
[----:B------:R-:W-:Y:S01]  /*22a0*/  BPT.TRAP 0x1 ;  /* 0x000000040000795c */ /* 0x000fe20000300000 */
.L_x_25:
[----:B------:R-:W-:Y:S01]  /*22b0*/  UIADD3 UR10, UR10, 0x1, URZ ;  /* 0x000000010a0a7890 */ /* 0x000fe2000fffe03f */
[C---:B------:R-:W-:Y:S01]  /*22c0*/  ISETP.GT.AND P2, PT, R10.reuse, 0x1, PT ;  /* 0x000000010a00780c */ /* 0x040fe20003f44270 */
[----:B------:R-:W-:Y:S02]  /*22d0*/  VIADD R11, R11, 0x1 ;  /* 0x000000010b0b7836 */ /* 0x000fe40000000000 */
[----:B------:R-:W-:Y:S01]  /*22e0*/  UISETP.NE.AND UP1, UPT, UR10, 0x10, UPT ;  /* 0x000000100a00788c */ /* 0x000fe2000bf25270 */
[----:B------:R-:W-:Y:S02]  /*22f0*/  VIADD R10, R10, 0xffffffff ;  /* 0xffffffff0a0a7836 */ /* 0x000fe40000000000 */
[C---:B------:R-:W-:Y:S01]  /*2300*/  ISETP.NE.AND P1, PT, R11.reuse, 0x10, PT ;  /* 0x000000100b00780c */ /* 0x040fe20003f25270 */
[----:B------:R-:W-:Y:S02]  /*2310*/  USEL UR7, URZ, 0x1, UP1 ;  /* 0x000000013f077887 */ /* 0x000fe40008800000 */
[----:B------:R-:W-:Y:S01]  /*2320*/  USEL UR10, UR10, URZ, UP1 ;  /* 0x0000003f0a0a7287 */ /* 0x000fe20008800000 */
[----:B------:R-:W-:-:S03]  /*2330*/  SEL R11, R11, RZ, P1 ;  /* 0x000000ff0b0b7207 */ /* 0x000fc60000800000 */
[----:B------:R-:W-:Y:S01]  /*2340*/  LOP3.LUT R21, R21, UR7, RZ, 0x3c, !PT ;  /* 0x0000000715157c12 */ /* 0x000fe2000f8e3cff */
[----:B------:R-:W-:Y:S01]  /*2350*/  UMOV UR7, 0x1 ;  /* 0x0000000100077882 */ /* 0x000fe20000000000 */
[----:B------:R-:W-:Y:S06]  /*2360*/  @P2 BRA `(.L_x_26) ;  /* 0xfffffff400e02947 */ /* 0x000fec000383ffff */
.L_x_18:
[----:B------:R-:W2:Y:S01]  /*2370*/  LDC R105, c[0x0][0x288] ;  /* 0x0000a200ff697b82 */ /* 0x000ea20000000800 */
[----:B------:R-:W-:Y:S01]  /*2380*/  LOP3.LUT R10, R4, 0x60, RZ, 0xc0, !PT ;  /* 0x00000060040a7812 */ /* 0x000fe200078ec0ff */
[----:B------:R-:W-:Y:S01]  /*2390*/  UIADD3 UR5, UR8, UR5, URZ ;  /* 0x0000000508057290 */ /* 0x000fe2000fffe03f */
[----:B------:R-:W-:Y:S01]  /*23a0*/  SHF.R.U32.HI R11, RZ, 0x2, R4 ;  /* 0x00000002ff0b7819 */ /* 0x000fe20000011604 */
[----:B------:R-:W-:Y:S01]  /*23b0*/  UISETP.NE.AND UP0, UPT, UR6, URZ, UPT ;  /* 0x0000003f0600728c */ /* 0x000fe2000bf05270 */
[----:B------:R-:W-:Y:S01]  /*23c0*/  SHF.R.U32.HI R10, RZ, 0x5, R10 ;  /* 0x00000005ff0a7819 */ /* 0x000fe2000001160a */
[----:B------:R-:W-:Y:S01]  /*23d0*/  ULDC UR7, c[0x0][0x284] ;  /* 0x0000a10000077ab9 */ /* 0x000fe20000000800 */
[----:B------:R-:W-:Y:S01]  /*23e0*/  LOP3.LUT R11, R11, 0x7, RZ, 0xc0, !PT ;  /* 0x000000070b0b7812 */ /* 0x000fe200078ec0ff */
[----:B------:R-:W-:Y:S01]  /*23f0*/  USHF.R.U32.HI UR6, URZ, 0x4, UR5 ;  /* 0x000000043f067899 */ /* 0x000fe20008011605 */
[----:B------:R-:W-:Y:S01]  /*2400*/  LOP3.LUT R13, R8, 0x1, RZ, 0xc0, !PT ;  /* 0x00000001080d7812 */ /* 0x000fe200078ec0ff */
[C---:B------:R-:W-:Y:S01]  /*2410*/  IMAD.SHL.U32 R22, R10.reuse, 0x10, RZ ;  /* 0x000000100a167824 */ /* 0x040fe200078e00ff */
[----:B0-----:R-:W-:Y:S01]  /*2420*/  SHF.R.S32.HI R19, RZ, 0x1f, R6 ;  /* 0x0000001fff137819 */ /* 0x001fe20000011406 */
[--C-:B-1----:R-:W-:Y:S01]  /*2430*/  IMAD R20, R10, -0x10, -R11.reuse ;  /* 0xfffffff00a147824 */ /* 0x102fe200078e0a0b */
[----:B------:R-:W-:Y:S01]  /*2440*/  SHF.R.U32.HI R10, RZ, 0x1, R4 ;  /* 0x00000001ff0a7819 */ /* 0x000fe20000011604 */
[----:B------:R-:W-:Y:S01]  /*2450*/  ULOP3.LUT UR6, UR6, 0x1, URZ, 0xc0, !UPT ;  /* 0x0000000106067892 */ /* 0x000fe2000f8ec03f */
[----:B------:R-:W-:Y:S01]  /*2460*/  LOP3.LUT R11, R22, 0xfffffff0, R11, 0xe2, !PT ;  /* 0xfffffff0160b7812 */ /* 0x000fe200078ee20b */
[----:B------:R-:W-:Y:S01]  /*2470*/  IMAD R20, R13, -0x40, R20 ;  /* 0xffffffc00d147824 */ /* 0x000fe200078e0214 */
[----:B------:R-:W-:Y:S01]  /*2480*/  SHF.L.U32 R22, R14, 0x6, RZ ;  /* 0x000000060e167819 */ /* 0x000fe200000006ff */
[----:B------:R-:W-:Y:S01]  /*2490*/  IMAD.SHL.U32 R13, R12, 0x100, RZ ;  /* 0x000001000c0d7824 */ /* 0x000fe200078e00ff */
[----:B------:R-:W-:Y:S01]  /*24a0*/  LOP3.LUT R10, R11, 0x40, R10, 0xf8, !PT ;  /* 0x000000400b0a7812 */ /* 0x000fe200078ef80a */
[----:B------:R-:W-:Y:S01]  /*24b0*/  UISETP.NE.U32.AND UP1, UPT, UR6, 0x1, UPT ;  /* 0x000000010600788c */ /* 0x000fe2000bf25070 */
[----:B------:R-:W-:Y:S01]  /*24c0*/  LOP3.LUT R12, R4, 0x3, RZ, 0xc0, !PT ;  /* 0x00000003040c7812 */ /* 0x000fe200078ec0ff */
[----:B------:R-:W-:Y:S01]  /*24d0*/  ULDC.64 UR10, c[0x0][0x6d0] ;  /* 0x0001b400000a7ab9 */ /* 0x000fe20000000a00 */
[----:B---3--:R-:W-:Y:S01]  /*24e0*/  IADD3 R89, -R13, UR7, R20 ;  /* 0x000000070d597c10 */ /* 0x008fe2000fffe114 */
[----:B------:R-:W-:Y:S01]  /*24f0*/  UISETP.GT.U32.AND UP1, UPT, UR8, 0xf, !UP1 ;  /* 0x0000000f0800788c */ /* 0x000fe2000cf24070 */
[----:B--2---:R-:W-:Y:S01]  /*2500*/  ISETP.GE.AND P1, PT, R22, R105, PT ;  /* 0x000000691600720c */ /* 0x004fe20003f26270 */
[----:B------:R-:W-:Y:S01]  /*2510*/  IMAD R21, R19, UR10, RZ ;  /* 0x0000000a13157c24 */ /* 0x000fe2000f8e02ff */
[----:B------:R-:W-:Y:S01]  /*2520*/  LOP3.LUT R10, R10, R13, RZ, 0xfc, !PT ;  /* 0x0000000d0a0a7212 */ /* 0x000fe200078efcff */
[----:B------:R-:W-:Y:S01]  /*2530*/  USEL UR6, URZ, 0x1, !UP1 ;  /* 0x000000013f067887 */ /* 0x000fe2000c800000 */
[----:B------:R-:W-:Y:S01]  /*2540*/  ISETP.GE.OR P1, PT, R13, UR7, P1 ;  /* 0x000000070d007c0c */ /* 0x000fe20008f26670 */
[----:B------:R-:W-:Y:S01]  /*2550*/  USEL UR7, URZ, 0x1, !UP0 ;  /* 0x000000013f077887 */ /* 0x000fe2000c000000 */
[--C-:B------:R-:W-:Y:S01]  /*2560*/  SHF.R.S32.HI R11, RZ, 0x1f, R10.reuse ;  /* 0x0000001fff0b7819 */ /* 0x100fe2000001140a */
[----:B------:R-:W-:Y:S01]  /*2570*/  UISETP.GT.U32.AND UP0, UPT, UR5, 0xf, UPT ;  /* 0x0000000f0500788c */ /* 0x000fe2000bf04070 */
[----:B------:R-:W-:Y:S01]  /*2580*/  IMAD R105, R12, -0x2, R105 ;  /* 0xfffffffe0c697824 */ /* 0x000fe200078e0269 */
[----:B------:R-:W-:Y:S01]  /*2590*/  ULOP3.LUT UR5, UR5, 0xf, URZ, 0xc0, !UPT ;  /* 0x0000000f05057892 */ /* 0x000fe2000f8ec03f */
[C---:B------:R-:W-:Y:S01]  /*25a0*/  IMAD R21, R6.reuse, UR11, R21 ;  /* 0x0000000b06157c24 */ /* 0x040fe2000f8e0215 */
[----:B------:R-:W-:Y:S01]  /*25b0*/  ISETP.NE.AND P2, PT, RZ, UR7, PT ;  /* 0x00000007ff007c0c */ /* 0x000fe2000bf45270 */
[----:B------:R-:W-:Y:S01]  /*25c0*/  UISETP.LT.U32.AND UP0, UPT, UR8, 0x10, UP0 ;  /* 0x000000100800788c */ /* 0x000fe20008701070 */
[----:B------:R-:W-:-:S03]  /*25d0*/  IMAD.WIDE.U32 R12, R6, UR10, R10 ;  /* 0x0000000a060c7c25 */ /* 0x000fc6000f8e000a */
[----:B------:R-:W-:Y:S01]  /*25e0*/  USEL UR9, URZ, 0x1, !UP0 ;  /* 0x000000013f097887 */ /* 0x000fe2000c000000 */
[----:B------:R-:W-:Y:S02]  /*25f0*/  IMAD.MOV.U32 R97, RZ, RZ, R16 ;  /* 0x000000ffff617224 */ /* 0x000fe400078e0010 */
[----:B------:R-:W-:Y:S01]  /*2600*/  IMAD.IADD R21, R13, 0x1, R21 ;  /* 0x000000010d157824 */ /* 0x000fe200078e0215 */
[----:B------:R-:W-:Y:S01]  /*2610*/  ULOP3.LUT UR4, UR6, UR4, UR9, 0x96, !UPT ;  /* 0x0000000406047292 */ /* 0x000fe2000f8e9609 */
[----:B------:R-:W-:-:S03]  /*2620*/  IMAD.MOV.U32 R95, RZ, RZ, R15 ;  /* 0x000000ffff5f7224 */ /* 0x000fc600078e000f */
[----:B------:R-:W-:Y:S08]  /*2630*/  @!P2 BRA `(.L_x_27) ;  /* 0x000000040004a947 */ /* 0x000ff00003800000 */
[----:B------:R-:W-:Y:S01]  /*2640*/  FADD R95, R56, R95 ;  /* 0x0000005f385f7221 */ /* 0x000fe20000000000 */
        /* <DEDUP_REMOVED lines=63> */
[----:B------:R-:W-:-:S06]  /*2a40*/  WARPGROUP.DEPBAR.LE gsb0, 0x0 ;  /* 0x00008000000079c5 */ /* 0x000fcc0000010000 */
.L_x_27:
[----:B------:R-:W-:Y:S02]  /*2a50*/  WARPGROUP.DEPBAR.LE gsb0, 0x0 ;  /* 0x00008000000079c5 */ /* 0x000fe40000010000 */
[----:B------:R-:W-:Y:S02]  /*2a60*/  IMAD.MOV.U32 R13, RZ, RZ, R21 ;  /* 0x000000ffff0d7224 */ /* 0x000fe400078e0015 */
[----:B------:R-:W-:Y:S02]  /*2a70*/  IMAD.IADD R105, R105, 0x1, -R22 ;  /* 0x0000000169697824 */ /* 0x000fe400078e0a16 */
[----:B------:R-:W-:Y:S01]  /*2a80*/  IMAD.MOV.U32 R86, RZ, RZ, -0x1 ;  /* 0xffffffffff567424 */ /* 0x000fe200078e00ff */
[----:B------:R-:W-:Y:S06]  /*2a90*/  @P1 BRA `(.L_x_28) ;  /* 0x0000004800501947 */ /* 0x000fec0003800000 */
[----:B------:R-:W0:Y:S01]  /*2aa0*/  LDC.64 R32, c[0x0][0x6c8] ;  /* 0x0001b200ff207b82 */ /* 0x000e220000000a00 */
[----:B------:R-:W-:Y:S01]  /*2ab0*/  IMAD.WIDE R14, R14, 0x40, RZ ;  /* 0x000000400e0e7825 */ /* 0x000fe200078e02ff */
[----:B----45:R-:W-:Y:S01]  /*2ac0*/  FSETP.NEU.AND P2, PT, R88, RZ, PT ;  /* 0x000000ff5800720b */ /* 0x030fe20003f4d000 */
[----:B------:R-:W-:Y:S01]  /*2ad0*/  BSSY B0, `(.L_x_28) ;  /* 0x0000490000007945 */ /* 0x000fe20003800000 */
[----:B------:R-:W-:Y:S01]  /*2ae0*/  ISETP.GT.AND P1, PT, R105, RZ, PT ;  /* 0x000000ff6900720c */ /* 0x000fe20003f24270 */
[----:B------:R-:W-:-:S03]  /*2af0*/  IMAD.SHL.U32 R87, R4, 0x2, RZ ;  /* 0x0000000204577824 */ /* 0x000fc600078e00ff */
[----:B------:R-:W-:Y:S02]  /*2b00*/  ISETP.GT.AND P3, PT, R89, RZ, P1 ;  /* 0x000000ff5900720c */ /* 0x000fe40000f64270 */
[----:B------:R-:W-:Y:S01]  /*2b10*/  LOP3.LUT R87, R14, 0x6, R87, 0xf8, !PT ;  /* 0x000000060e577812 */ /* 0x000fe200078ef857 */
[----:B0-----:R-:W-:-:S04]  /*2b20*/  IMAD R16, R15, R32, RZ ;  /* 0x000000200f107224 */ /* 0x001fc800078e02ff */
[----:B------:R-:W-:-:S04]  /*2b30*/  IMAD.WIDE.U32 R22, R87, R32, R12 ;  /* 0x0000002057167225 */ /* 0x000fc800078e000c */
[----:B------:R-:W-:-:S04]  /*2b40*/  IMAD R13, R87, R33, R16 ;  /* 0x00000021570d7224 */ /* 0x000fc800078e0210 */
[----:B------:R-:W-:Y:S01]  /*2b50*/  IMAD.IADD R21, R23, 0x1, R13 ;  /* 0x0000000117157824 */ /* 0x000fe200078e020d */
[----:B------:R-:W-:Y:S06]  /*2b60*/  @!P2 BRA `(.L_x_29) ;  /* 0x000000340084a947 */ /* 0x000fec0003800000 */
[----:B------:R-:W0:Y:S01]  /*2b70*/  LDC.64 R58, c[0x0][0x6b0] ;  /* 0x0001ac00ff3a7b82 */ /* 0x000e220000000a00 */
[----:B------:R-:W-:Y:S01]  /*2b80*/  ULDC.64 UR6, c[0x0][0x6b8] ;  /* 0x0001ae0000067ab9 */ /* 0x000fe20000000a00 */
[----:B------:R-:W-:Y:S01]  /*2b90*/  ULDC.64 UR10, c[0x0][0x6a8] ;  /* 0x0001aa00000a7ab9 */ /* 0x000fe20000000a00 */
[----:B------:R-:W-:Y:S01]  /*2ba0*/  IMAD R103, R19, UR6, RZ ;  /* 0x0000000613677c24 */ /* 0x000fe2000f8e02ff */
[----:B------:R-:W-:Y:S01]  /*2bb0*/  ULDC.64 UR12, c[0x0][0x6c0] ;  /* 0x0001b000000c7ab9 */ /* 0x000fe20000000a00 */
[----:B------:R-:W-:-:S03]  /*2bc0*/  IMAD.WIDE.U32 R62, R6, UR6, R10 ;  /* 0x00000006063e7c25 */ /* 0x000fc6000f8e000a */
[----:B------:R-:W1:Y:S01]  /*2bd0*/  LDC.64 R42, c[0x0][0x6b0] ;  /* 0x0001ac00ff2a7b82 */ /* 0x000e620000000a00 */
[----:B------:R-:W-:Y:S02]  /*2be0*/  IMAD R103, R6, UR7, R103 ;  /* 0x0000000706677c24 */ /* 0x000fe4000f8e0267 */
[----:B------:R-:W-:Y:S02]  /*2bf0*/  IMAD.MOV.U32 R60, RZ, RZ, R62 ;  /* 0x000000ffff3c7224 */ /* 0x000fe400078e003e */
[----:B------:R-:W-:Y:S02]  /*2c00*/  IMAD.IADD R61, R63, 0x1, R103 ;  /* 0x000000013f3d7824 */ /* 0x000fe400078e0267 */
[-C--:B0-----:R-:W-:Y:S02]  /*2c10*/  IMAD R14, R15, R58.reuse, RZ ;  /* 0x0000003a0f0e7224 */ /* 0x081fe400078e02ff */
[----:B------:R-:W-:-:S04]  /*2c20*/  IMAD.WIDE.U32 R12, R87, R58, R60 ;  /* 0x0000003a570c7225 */ /* 0x000fc800078e003c */
[----:B------:R-:W-:Y:S01]  /*2c30*/  IMAD R101, R87, R59, R14 ;  /* 0x0000003b57657224 */ /* 0x000fe200078e020e */
[----:B------:R-:W-:-:S03]  /*2c40*/  LEA R14, P2, R12, UR10, 0x2 ;  /* 0x0000000a0c0e7c11 */ /* 0x000fc6000f8410ff */
[----:B------:R-:W-:-:S05]  /*2c50*/  IMAD.IADD R13, R13, 0x1, R101 ;  /* 0x000000010d0d7824 */ /* 0x000fca00078e0265 */
[----:B------:R-:W-:-:S05]  /*2c60*/  LEA.HI.X R15, R12, UR11, R13, 0x2, P2 ;  /* 0x0000000b0c0f7c11 */ /* 0x000fca00090f140d */
[----:B------:R0:W2:Y:S01]  /*2c70*/  @P3 LDG.E.LTC128B R19, desc[UR16][R14.64] ;  /* 0x000000100e133981 */ /* 0x0000a2000c1e1920 */
[----:B------:R-:W-:Y:S01]  /*2c80*/  ISETP.GT.AND P6, PT, R105, 0x1, PT ;  /* 0x000000016900780c */ /* 0x000fe20003fc4270 */
[-C--:B------:R-:W-:Y:S01]  /*2c90*/  IMAD.WIDE.U32 R12, R87, R58.reuse, R10 ;  /* 0x0000003a570c7225 */ /* 0x080fe200078e000a */
[C---:B------:R-:W-:Y:S01]  /*2ca0*/  LEA R20, P2, R22.reuse, UR12, 0x2 ;  /* 0x0000000c16147c11 */ /* 0x040fe2000f8410ff */
[----:B------:R-:W-:Y:S01]  /*2cb0*/  BSSY B1, `(.L_x_30) ;  /* 0x0000018000017945 */ /* 0x000fe20003800000 */
[----:B------:R-:W-:Y:S01]  /*2cc0*/  ISETP.GT.AND P4, PT, R89, RZ, P6 ;  /* 0x000000ff5900720c */ /* 0x000fe20003784270 */
[----:B-1----:R-:W-:Y:S01]  /*2cd0*/  IMAD.WIDE.U32 R28, R87, R58, R42 ;  /* 0x0000003a571c7225 */ /* 0x002fe200078e002a */
[----:B------:R-:W-:Y:S02]  /*2ce0*/  LEA.HI.X R21, R22, UR13, R21, 0x2, P2 ;  /* 0x0000000d16157c11 */ /* 0x000fe400090f1415 */
[----:B------:R-:W-:Y:S01]  /*2cf0*/  LOP3.LUT R91, R91, 0xfffffffd, RZ, 0xc0, !PT ;  /* 0xfffffffd5b5b7812 */ /* 0x000fe200078ec0ff */
[C---:B------:R-:W-:Y:S01]  /*2d00*/  IMAD.IADD R25, R101.reuse, 0x1, R13 ;  /* 0x0000000165197824 */ /* 0x040fe200078e020d */
[----:B------:R-:W-:Y:S01]  /*2d10*/  IADD3 R13, P2, R62, R28, RZ ;  /* 0x0000001c3e0d7210 */ /* 0x000fe20007f5e0ff */
[----:B------:R-:W-:Y:S01]  /*2d20*/  IMAD.MOV.U32 R24, RZ, RZ, R12 ;  /* 0x000000ffff187224 */ /* 0x000fe200078e000c */
[----:B------:R-:W-:-:S02]  /*2d30*/  IADD3 R35, R101, R29, RZ ;  /* 0x0000001d65237210 */ /* 0x000fc40007ffe0ff */
[----:B------:R-:W-:Y:S01]  /*2d40*/  @P6 LOP3.LUT R91, R91, 0x2, RZ, 0xfc, !PT ;  /* 0x000000025b5b6812 */ /* 0x000fe200078efcff */
[----:B0-----:R-:W-:-:S04]  /*2d50*/  IMAD.WIDE.U32 R14, R6, UR6, R24 ;  /* 0x00000006060e7c25 */ /* 0x001fc8000f8e0018 */
[----:B------:R-:W-:Y:S02]  /*2d60*/  IMAD.IADD R31, R103, 0x1, R15 ;  /* 0x00000001671f7824 */ /* 0x000fe400078e020f */
[----:B--2---:R-:W-:-:S04]  /*2d70*/  FMUL R16, R19, R88 ;  /* 0x0000005813107220 */ /* 0x004fc80000400000 */
[----:B------:R-:W-:Y:S01]  /*2d80*/  FFMA R95, R95, R9, R16 ;  /* 0x000000095f5f7223 */ /* 0x000fe20000000010 */
[----:B------:R-:W-:Y:S01]  /*2d90*/  IMAD.X R16, R35, 0x1, R61, P2 ;  /* 0x0000000123107824 */ /* 0x000fe200010e063d */
[----:B------:R-:W-:-:S03]  /*2da0*/  LEA R22, P2, R32, R20, 0x2 ;  /* 0x0000001420167211 */ /* 0x000fc600078410ff */
[----:B------:R0:W-:Y:S01]  /*2db0*/  @P3 STG.E desc[UR16][R20.64], R95 ;  /* 0x0000005f14003986 */ /* 0x0001e2000c101910 */
[C---:B------:R-:W-:Y:S02]  /*2dc0*/  LEA R12, P3, R13.reuse, UR10, 0x2 ;  /* 0x0000000a0d0c7c11 */ /* 0x040fe4000f8610ff */
[----:B------:R-:W-:Y:S02]  /*2dd0*/  LEA.HI.X R23, R32, R21, R33, 0x2, P2 ;  /* 0x0000001520177211 */ /* 0x000fe400010f1421 */
[----:B------:R-:W-:Y:S02]  /*2de0*/  LEA.HI.X R13, R13, UR11, R16, 0x2, P3 ;  /* 0x0000000b0d0d7c11 */ /* 0x000fe400098f1410 */
[----:B------:R-:W-:Y:S02]  /*2df0*/  IADD3 R26, P3, R10, R28, RZ ;  /* 0x0000001c0a1a7210 */ /* 0x000fe40007f7e0ff */
[----:B------:R-:W-:Y:S01]  /*2e00*/  LEA R24, P2, R14, UR10, 0x2 ;  /* 0x0000000a0e187c11 */ /* 0x000fe2000f8410ff */
[----:B------:R-:W-:-:S12]  /*2e10*/  @!P4 BRA `(.L_x_31) ;  /* 0x000000000004c947 */ /* 0x000fd80003800000 */
[----:B------:R1:W5:Y:S02]  /*2e20*/  LDG.E.LTC128B R19, desc[UR16][R12.64] ;  /* 0x000000100c137981 */ /* 0x000364000c1e1920 */
.L_x_31:
[----:B------:R-:W-:Y:S05]  /*2e30*/  BSYNC B1 ;  /* 0x0000000000017941 */ /* 0x000fea0003800000 */
.L_x_30:
[----:B------:R-:W-:Y:S01]  /*2e40*/  LEA.HI.X R25, R14, UR11, R31, 0x2, P2 ;  /* 0x0000000b0e197c11 */ /* 0x000fe200090f141f */
[----:B-----5:R-:W-:Y:S01]  /*2e50*/  FMUL R16, R19, R88 ;  /* 0x0000005813107220 */ /* 0x020fe20000400000 */
[----:B------:R-:W-:Y:S01]  /*2e60*/  ISETP.GT.AND P2, PT, R89, 0x8, P1 ;  /* 0x000000085900780c */ /* 0x000fe20000f44270 */
[----:B-1----:R-:W-:Y:S01]  /*2e70*/  IMAD.MOV.U32 R12, RZ, RZ, R28 ;  /* 0x000000ffff0c7224 */ /* 0x002fe200078e001c */
[----:B------:R-:W-:Y:S01]  /*2e80*/  BSSY B1, `(.L_x_32) ;  /* 0x000000e000017945 */ /* 0x000fe20003800000 */
[--C-:B------:R-:W-:Y:S02]  /*2e90*/  IMAD.MOV.U32 R13, RZ, RZ, R35.reuse ;  /* 0x000000ffff0d7224 */ /* 0x100fe400078e0023 */
[----:B------:R-:W-:Y:S01]  /*2ea0*/  FFMA R97, R97, R9, R16 ;  /* 0x0000000961617223 */ /* 0x000fe20000000010 */
[----:B------:R-:W-:Y:S02]  /*2eb0*/  IMAD.X R27, R11, 0x1, R35, P3 ;  /* 0x000000010b1b7824 */ /* 0x000fe400018e0623 */
[----:B------:R-:W-:-:S02]  /*2ec0*/  IMAD.WIDE.U32 R34, R58, 0x7, R12 ;  /* 0x000000073a227825 */ /* 0x000fc400078e000c */
[----:B------:R1:W-:Y:S02]  /*2ed0*/  @P4 STG.E desc[UR16][R22.64], R97 ;  /* 0x0000006116004986 */ /* 0x0003e4000c101910 */
[----:B------:R-:W-:Y:S01]  /*2ee0*/  IMAD.WIDE.U32 R12, R6, UR6, R26 ;  /* 0x00000006060c7c25 */ /* 0x000fe2000f8e001a */
[----:B------:R-:W-:-:S03]  /*2ef0*/  IADD3 R15, P4, R62, R34, RZ ;  /* 0x000000223e0f7210 */ /* 0x000fc60007f9e0ff */
[----:B------:R-:W-:Y:S01]  /*2f00*/  IMAD R202, R59, 0x7, RZ ;  /* 0x000000073bca7824 */ /* 0x000fe200078e02ff */
[----:B------:R-:W-:Y:S01]  /*2f10*/  LEA R26, P3, R12, UR10, 0x2 ;  /* 0x0000000a0c1a7c11 */ /* 0x000fe2000f8610ff */
[----:B------:R-:W-:Y:S02]  /*2f20*/  IMAD.IADD R29, R103, 0x1, R13 ;  /* 0x00000001671d7824 */ /* 0x000fe400078e020d */
[----:B------:R-:W-:Y:S01]  /*2f30*/  IMAD.IADD R28, R35, 0x1, R202 ;  /* 0x00000001231c7824 */ /* 0x000fe200078e02ca */
[----:B------:R-:W-:Y:S09]  /*2f40*/  @!P2 BRA `(.L_x_33) ;  /* 0x000000000004a947 */ /* 0x000ff20003800000 */
[----:B------:R2:W5:Y:S02]  /*2f50*/  LDG.E.LTC128B R19, desc[UR16][R24.64+0x20] ;  /* 0x0000201018137981 */ /* 0x000564000c1e1920 */
.L_x_33:
[----:B------:R-:W-:Y:S05]  /*2f60*/  BSYNC B1 ;  /* 0x0000000000017941 */ /* 0x000fea0003800000 */
.L_x_32:
[----:B------:R-:W-:Y:S01]  /*2f70*/  IMAD.X R16, R28, 0x1, R61, P4 ;  /* 0x000000011c107824 */ /* 0x000fe200020e063d */
[----:B------:R-:W-:Y:S01]  /*2f80*/  LEA.HI.X R27, R12, UR11, R29, 0x2, P3 ;  /* 0x0000000b0c1b7c11 */ /* 0x000fe200098f141d */
[----:B-----5:R-:W-:Y:S01]  /*2f90*/  FMUL R14, R19, R88 ;  /* 0x00000058130e7220 */ /* 0x020fe20000400000 */
[----:B------:R-:W-:Y:S01]  /*2fa0*/  LEA R12, P3, R15, UR10, 0x2 ;  /* 0x0000000a0f0c7c11 */ /* 0x000fe2000f8610ff */
[----:B------:R-:W-:Y:S01]  /*2fb0*/  BSSY B1, `(.L_x_34) ;  /* 0x000000b000017945 */ /* 0x000fe20003800000 */
[----:B------:R-:W-:Y:S01]  /*2fc0*/  ISETP.GT.AND P5, PT, R105, 0x8, PT ;  /* 0x000000086900780c */ /* 0x000fe20003fa4270 */
[----:B------:R-:W-:Y:S01]  /*2fd0*/  FFMA R17, R17, R9, R14 ;  /* 0x0000000911117223 */ /* 0x000fe2000000000e */
[----:B------:R-:W-:Y:S02]  /*2fe0*/  LEA.HI.X R13, R15, UR11, R16, 0x2, P3 ;  /* 0x0000000b0f0d7c11 */ /* 0x000fe400098f1410 */
[----:B------:R-:W-:Y:S02]  /*2ff0*/  ISETP.GT.AND P3, PT, R89, 0x8, P6 ;  /* 0x000000085900780c */ /* 0x000fe40003764270 */
[----:B------:R-:W-:Y:S01]  /*3000*/  LOP3.LUT R91, R91, 0xfffffffb, RZ, 0xc0, !PT ;  /* 0xfffffffb5b5b7812 */ /* 0x000fe200078ec0ff */
[----:B------:R3:W-:Y:S01]  /*3010*/  @P2 STG.E desc[UR16][R20.64+0x20], R17 ;  /* 0x0000201114002986 */ /* 0x0007e2000c101910 */
[----:B------:R-:W-:-:S05]  /*3020*/  ISETP.GT.AND P2, PT, R89, RZ, P5 ;  /* 0x000000ff5900720c */ /* 0x000fca0002f44270 */
[----:B------:R-:W-:-:S04]  /*3030*/  @P5 LOP3.LUT R91, R91, 0x4, RZ, 0xfc, !PT ;  /* 0x000000045b5b5812 */ /* 0x000fc800078efcff */
[----:B------:R-:W-:Y:S05]  /*3040*/  @!P3 BRA `(.L_x_35) ;  /* 0x000000000004b947 */ /* 0x000fea0003800000 */
[----:B------:R4:W5:Y:S02]  /*3050*/  LDG.E.LTC128B R19, desc[UR16][R26.64+0x20] ;  /* 0x000020101a137981 */ /* 0x000964000c1e1920 */
.L_x_35:
[----:B------:R-:W-:Y:S05]  /*3060*/  BSYNC B1 ;  /* 0x0000000000017941 */ /* 0x000fea0003800000 */
.L_x_34:
[----:B-----5:R-:W-:Y:S01]  /*3070*/  FMUL R15, R19, R88 ;  /* 0x00000058130f7220 */ /* 0x020fe20000400000 */
[----:B------:R-:W-:-:S03]  /*3080*/  IMAD.MOV.U32 R53, RZ, RZ, R19 ;  /* 0x000000ffff357224 */ /* 0x000fc600078e0013 */
[----:B------:R-:W-:-:S05]  /*3090*/  FFMA R15, R18, R9, R15 ;  /* 0x00000009120f7223 */ /* 0x000fca000000000f */
[----:B------:R0:W-:Y:S04]  /*30a0*/  @P3 STG.E desc[UR16][R22.64+0x20], R15 ;  /* 0x0000200f16003986 */ /* 0x0001e8000c101910 */
[----:B------:R2:W4:Y:S01]  /*30b0*/  @P2 LDG.E.LTC128B R53, desc[UR16][R12.64] ;  /* 0x000000100c352981 */ /* 0x000522000c1e1920 */
[----:B------:R-:W-:Y:S01]  /*30c0*/  IADD3 R34, P3, R34, R58, RZ ;  /* 0x0000003a22227210 */ /* 0x000fe20007f7e0ff */
[----:B------:R-:W-:Y:S01]  /*30d0*/  IMAD.WIDE.U32 R42, R58, 0x7, R42 ;  /* 0x000000073a2a7825 */ /* 0x000fe200078e002a */
[----:B------:R-:W-:Y:S02]  /*30e0*/  ISETP.GT.AND P4, PT, R105, 0x9, PT ;  /* 0x000000096900780c */ /* 0x000fe40003f84270 */
[----:B-1----:R-:W-:Y:S01]  /*30f0*/  SHF.L.U64.HI R97, R32, 0x5, R33 ;  /* 0x0000000520617819 */ /* 0x002fe20000010221 */
[----:B------:R-:W-:-:S02]  /*3100*/  IMAD.X R35, R28, 0x1, R59, P3 ;  /* 0x000000011c237824 */ /* 0x000fc400018e063b */
[----:B------:R-:W-:Y:S02]  /*3110*/  IMAD.IADD R43, R202, 0x1, R43 ;  /* 0x00000001ca2b7824 */ /* 0x000fe400078e022b */
[----:B------:R-:W-:-:S04]  /*3120*/  IMAD.WIDE.U32 R36, R58, 0x7, R34 ;  /* 0x000000073a247825 */ /* 0x000fc800078e0022 */
[----:B------:R-:W-:Y:S01]  /*3130*/  IMAD.IADD R52, R202, 0x1, R37 ;  /* 0x00000001ca347824 */ /* 0x000fe200078e0225 */
[-C--:B------:R-:W-:Y:S01]  /*3140*/  IADD3 R40, P3, R36, R58.reuse, RZ ;  /* 0x0000003a24287210 */ /* 0x080fe20007f7e0ff */
[----:B--2---:R-:W-:-:S04]  /*3150*/  IMAD.WIDE.U32 R12, R87, R58, R42 ;  /* 0x0000003a570c7225 */ /* 0x004fc800078e002a */
[----:B------:R-:W-:Y:S02]  /*3160*/  IMAD.X R41, R52, 0x1, R59, P3 ;  /* 0x0000000134297824 */ /* 0x000fe400018e063b */
[----:B------:R-:W-:Y:S02]  /*3170*/  IMAD R45, R33, 0x1c, RZ ;  /* 0x0000001c212d7824 */ /* 0x000fe400078e02ff */
[----:B------:R-:W-:-:S04]  /*3180*/  IMAD.WIDE.U32 R46, R58, 0x7, R40 ;  /* 0x000000073a2e7825 */ /* 0x000fc800078e0028 */
[----:B------:R-:W-:Y:S01]  /*3190*/  IMAD.IADD R57, R202, 0x1, R47 ;  /* 0x00000001ca397824 */ /* 0x000fe200078e022f */
[----:B------:R-:W-:Y:S01]  /*31a0*/  IADD3 R48, P3, R46, R58, RZ ;  /* 0x0000003a2e307210 */ /* 0x000fe20007f7e0ff */
[----:B------:R-:W-:-:S03]  /*31b0*/  IMAD.WIDE.U32 R38, R32, 0x1c, R22 ;  /* 0x0000001c20267825 */ /* 0x000fc600078e0016 */
[----:B------:R-:W-:Y:S01]  /*31c0*/  IADD3.X R49, R57, R59, RZ, P3, !PT ;  /* 0x0000003b39317210 */ /* 0x000fe20001ffe4ff */
[----:B------:R-:W-:Y:S02]  /*31d0*/  IMAD.SHL.U32 R99, R32, 0x20, RZ ;  /* 0x0000002020637824 */ /* 0x000fe400078e00ff */
[----:B------:R-:W-:-:S04]  /*31e0*/  IMAD.WIDE.U32 R18, R58, 0x7, R48 ;  /* 0x000000073a127825 */ /* 0x000fc800078e0030 */
[----:B------:R-:W-:Y:S01]  /*31f0*/  IMAD.IADD R56, R202, 0x1, R19 ;  /* 0x00000001ca387824 */ /* 0x000fe200078e0213 */
[----:B------:R-:W-:-:S05]  /*3200*/  IADD3 R16, P3, R18, R58, RZ ;  /* 0x0000003a12107210 */ /* 0x000fca0007f7e0ff */
[----:B---3--:R-:W-:Y:S01]  /*3210*/  IMAD.X R17, R56, 0x1, R59, P3 ;  /* 0x0000000138117824 */ /* 0x008fe200018e063b */
[----:B------:R-:W-:Y:S01]  /*3220*/  IADD3 R30, P3, R10, R12, RZ ;  /* 0x0000000c0a1e7210 */ /* 0x000fe20007f7e0ff */
[----:B0-----:R-:W-:-:S03]  /*3230*/  IMAD.WIDE.U32 R14, R58, 0x7, R16 ;  /* 0x000000073a0e7825 */ /* 0x001fc600078e0010 */
[----:B------:R-:W-:Y:S01]  /*3240*/  IADD3.X R31, R11, R101, R13, P3, !PT ;  /* 0x000000650b1f7210 */ /* 0x000fe20001ffe40d */
[----:B------:R-:W-:Y:S01]  /*3250*/  IMAD.IADD R76, R202, 0x1, R15 ;  /* 0x00000001ca4c7824 */ /* 0x000fe200078e020f */
[----:B------:R-:W-:Y:S01]  /*3260*/  IADD3 R12, P3, R14, R58, RZ ;  /* 0x0000003a0e0c7210 */ /* 0x000fe20007f7e0ff */
[----:B------:R-:W-:-:S04]  /*3270*/  IMAD.WIDE.U32 R30, R6, UR6, R30 ;  /* 0x00000006061e7c25 */ /* 0x000fc8000f8e001e */
[----:B------:R-:W-:Y:S01]  /*3280*/  IMAD.X R13, R76, 0x1, R59, P3 ;  /* 0x000000014c0d7824 */ /* 0x000fe200018e063b */
[----:B------:R-:W-:Y:S01]  /*3290*/  LEA R28, P3, R30, UR10, 0x2 ;  /* 0x0000000a1e1c7c11 */ /* 0x000fe2000f8610ff */
[----:B------:R-:W-:Y:S02]  /*32a0*/  IMAD.IADD R29, R103, 0x1, R31 ;  /* 0x00000001671d7824 */ /* 0x000fe400078e021f */
[----:B------:R-:W-:-:S03]  /*32b0*/  IMAD.WIDE.U32 R70, R58, 0x7, R12 ;  /* 0x000000073a467825 */ /* 0x000fc600078e000c */
[----:B------:R-:W-:Y:S01]  /*32c0*/  LEA.HI.X R29, R30, UR11, R29, 0x2, P3 ;  /* 0x0000000b1e1d7c11 */ /* 0x000fe200098f141d */
[----:B------:R-:W-:Y:S01]  /*32d0*/  IMAD.IADD R80, R202, 0x1, R71 ;  /* 0x00000001ca507824 */ /* 0x000fe200078e0247 */
[----:B------:R-:W-:Y:S01]  /*32e0*/  IADD3 R72, P3, R70, R58, RZ ;  /* 0x0000003a46487210 */ /* 0x000fe20007f7e0ff */
[----:B------:R-:W-:-:S04]  /*32f0*/  IMAD.MOV.U32 R30, RZ, RZ, R38 ;  /* 0x000000ffff1e7224 */ /* 0x000fc800078e0026 */
[----:B------:R-:W-:Y:S01]  /*3300*/  IMAD.X R73, R80, 0x1, R59, P3 ;  /* 0x0000000150497824 */ /* 0x000fe200018e063b */
[----:B------:R-:W-:Y:S01]  /*3310*/  IADD3 R44, P3, R34, R62, RZ ;  /* 0x0000003e222c7210 */ /* 0x000fe20007f7e0ff */
[----:B------:R-:W-:-:S04]  /*3320*/  IMAD.WIDE.U32 R64, R58, 0x7, R72 ;  /* 0x000000073a407825 */ /* 0x000fc800078e0048 */
[----:B------:R-:W-:Y:S02]  /*3330*/  IMAD.X R35, R35, 0x1, R61, P3 ;  /* 0x0000000123237824 */ /* 0x000fe400018e063d */
[----:B------:R-:W-:Y:S02]  /*3340*/  IMAD.IADD R107, R202, 0x1, R65 ;  /* 0x00000001ca6b7824 */ /* 0x000fe400078e0241 */
[----:B----4-:R-:W-:-:S04]  /*3350*/  FMUL R31, R53, R88 ;  /* 0x00000058351f7220 */ /* 0x010fc80000400000 */
[----:B------:R-:W-:Y:S01]  /*3360*/  FFMA R51, R210, R9, R31 ;  /* 0x00000009d2337223 */ /* 0x000fe2000000001f */
[----:B------:R-:W-:-:S05]  /*3370*/  IMAD.IADD R31, R39, 0x1, R45 ;  /* 0x00000001271f7824 */ /* 0x000fca00078e022d */
[----:B------:R0:W-:Y:S01]  /*3380*/  @P2 STG.E desc[UR16][R30.64], R51 ;  /* 0x000000331e002986 */ /* 0x0001e2000c101910 */
[----:B------:R-:W-:-:S04]  /*3390*/  IADD3 R85, P2, P3, R62, R58, R64 ;  /* 0x0000003a3e557210 */ /* 0x000fc80007b5e040 */
[----:B------:R-:W-:Y:S02]  /*33a0*/  IADD3.X R84, R61, R59, R107, P2, P3 ;  /* 0x0000003b3d547210 */ /* 0x000fe400017e646b */
[C---:B------:R-:W-:Y:S02]  /*33b0*/  LEA R34, P2, R44.reuse, UR10, 0x2 ;  /* 0x0000000a2c227c11 */ /* 0x040fe4000f8410ff */
[----:B------:R-:W-:Y:S02]  /*33c0*/  IADD3 R32, P3, R99, R22, RZ ;  /* 0x0000001663207210 */ /* 0x000fe40007f7e0ff */
[----:B------:R-:W-:Y:S02]  /*33d0*/  LEA.HI.X R35, R44, UR11, R35, 0x2, P2 ;  /* 0x0000000b2c237c11 */ /* 0x000fe400090f1423 */
[----:B------:R-:W-:Y:S02]  /*33e0*/  IADD3 R44, P2, R42, R58, RZ ;  /* 0x0000003a2a2c7210 */ /* 0x000fe40007f5e0ff */
[----:B------:R-:W-:-:S03]  /*33f0*/  IADD3.X R33, R97, R23, RZ, P3, !PT ;  /* 0x0000001761217210 */ /* 0x000fc60001ffe4ff */
[----:B------:R-:W-:Y:S01]  /*3400*/  IMAD.X R45, R43, 0x1, R59, P2 ;  /* 0x000000012b2d7824 */ /* 0x000fe200010e063b */
[----:B------:R-:W-:-:S13]  /*3410*/  ISETP.GT.AND P2, PT, R89, RZ, P4 ;  /* 0x000000ff5900720c */ /* 0x000fda0002744270 */
[----:B------:R-:W0:Y:S01]  /*3420*/  @P2 LDG.E.LTC128B R53, desc[UR16][R34.64] ;  /* 0x0000001022352981 */ /* 0x000e22000c1e1920 */
[----:B------:R-:W-:Y:S01]  /*3430*/  BSSY B1, `(.L_x_36) ;  /* 0x000000a000017945 */ /* 0x000fe20003800000 */
[----:B0-----:R-:W-:-:S04]  /*3440*/  FMUL R51, R53, R88 ;  /* 0x0000005835337220 */ /* 0x001fc80000400000 */
[----:B------:R-:W-:Y:S01]  /*3450*/  FFMA R55, R208, R9, R51 ;  /* 0x00000009d0377223 */ /* 0x000fe20000000033 */
[----:B------:R-:W-:-:S04]  /*3460*/  IMAD.WIDE.U32 R50, R87, R58, R44 ;  /* 0x0000003a57327225 */ /* 0x000fc800078e002c */
[----:B------:R0:W-:Y:S01]  /*3470*/  @P2 STG.E desc[UR16][R32.64], R55 ;  /* 0x0000003720002986 */ /* 0x0001e2000c101910 */
[----:B------:R-:W-:-:S04]  /*3480*/  IADD3 R50, P2, R10, R50, RZ ;  /* 0x000000320a327210 */ /* 0x000fc80007f5e0ff */
[----:B------:R-:W-:Y:S02]  /*3490*/  IADD3.X R51, R11, R101, R51, P2, !PT ;  /* 0x000000650b337210 */ /* 0x000fe400017fe433 */
[----:B------:R-:W-:-:S13]  /*34a0*/  ISETP.GT.AND P2, PT, R89, 0x8, P5 ;  /* 0x000000085900780c */ /* 0x000fda0002f44270 */
[----:B0-----:R-:W-:Y:S05]  /*34b0*/  @!P2 BRA `(.L_x_37) ;  /* 0x000000000004a947 */ /* 0x001fea0003800000 */
[----:B------:R0:W5:Y:S02]  /*34c0*/  LDG.E.LTC128B R53, desc[UR16][R28.64+0x20] ;  /* 0x000020101c357981 */ /* 0x000164000c1e1920 */
.L_x_37:
[----:B------:R-:W-:Y:S05]  /*34d0*/  BSYNC B1 ;  /* 0x0000000000017941 */ /* 0x000fea0003800000 */
.L_x_36:
[----:B-----5:R-:W-:Y:S01]  /*34e0*/  FMUL R35, R53, R88 ;  /* 0x0000005835237220 */ /* 0x020fe20000400000 */
[----:B------:R-:W-:Y:S01]  /*34f0*/  IMAD.WIDE.U32 R50, R6, UR6, R50 ;  /* 0x0000000606327c25 */ /* 0x000fe2000f8e0032 */
[----:B------:R-:W-:Y:S03]  /*3500*/  BSSY B1, `(.L_x_38) ;  /* 0x000000a000017945 */ /* 0x000fe60003800000 */
[----:B------:R-:W-:Y:S01]  /*3510*/  FFMA R55, R206, R9, R35 ;  /* 0x00000009ce377223 */ /* 0x000fe20000000023 */
[----:B------:R-:W-:Y:S02]  /*3520*/  IMAD.IADD R35, R103, 0x1, R51 ;  /* 0x0000000167237824 */ /* 0x000fe400078e0233 */
[----:B------:R-:W-:Y:S02]  /*3530*/  IMAD.MOV.U32 R95, RZ, RZ, R53 ;  /* 0x000000ffff5f7224 */ /* 0x000fe400078e0035 */
[----:B------:R1:W-:Y:S01]  /*3540*/  @P2 STG.E desc[UR16][R30.64+0x20], R55 ;  /* 0x000020371e002986 */ /* 0x0003e2000c101910 */
[----:B------:R-:W-:-:S04]  /*3550*/  LEA R34, P2, R50, UR10, 0x2 ;  /* 0x0000000a32227c11 */ /* 0x000fc8000f8410ff */
[----:B------:R-:W-:Y:S02]  /*3560*/  LEA.HI.X R35, R50, UR11, R35, 0x2, P2 ;  /* 0x0000000b32237c11 */ /* 0x000fe400090f1423 */
[----:B------:R-:W-:-:S13]  /*3570*/  ISETP.GT.AND P2, PT, R89, 0x8, P4 ;  /* 0x000000085900780c */ /* 0x000fda0002744270 */
[----:B-1----:R-:W-:Y:S05]  /*3580*/  @!P2 BRA `(.L_x_39) ;  /* 0x000000000004a947 */ /* 0x002fea0003800000 */
[----:B------:R1:W5:Y:S02]  /*3590*/  LDG.E.LTC128B R95, desc[UR16][R34.64+0x20] ;  /* 0x00002010225f7981 */ /* 0x000364000c1e1920 */
.L_x_39:
[----:B------:R-:W-:Y:S05]  /*35a0*/  BSYNC B1 ;  /* 0x0000000000017941 */ /* 0x000fea0003800000 */
.L_x_38:
[----:B-----5:R-:W-:Y:S01]  /*35b0*/  FMUL R15, R95, R88 ;  /* 0x000000585f0f7220 */ /* 0x020fe20000400000 */
[----:B------:R-:W-:Y:S01]  /*35c0*/  IMAD.WIDE.U32 R42, R58, 0x7, R42 ;  /* 0x000000073a2a7825 */ /* 0x000fe200078e002a */
[----:B------:R-:W-:Y:S01]  /*35d0*/  ISETP.GT.AND P5, PT, R105, 0x10, PT ;  /* 0x000000106900780c */ /* 0x000fe20003fa4270 */
[----:B------:R-:W-:Y:S02]  /*35e0*/  BSSY B1, `(.L_x_40) ;  /* 0x00000ae000017945 */ /* 0x000fe40003800000 */
[----:B------:R-:W-:Y:S01]  /*35f0*/  FFMA R19, R204, R9, R15 ;  /* 0x00000009cc137223 */ /* 0x000fe2000000000f */
[----:B------:R-:W-:-:S04]  /*3600*/  IMAD.WIDE.U32 R44, R58, 0x7, R44 ;  /* 0x000000073a2c7825 */ /* 0x000fc800078e002c */
[----:B------:R2:W-:Y:S01]  /*3610*/  @P2 STG.E desc[UR16][R32.64+0x20], R19 ;  /* 0x0000201320002986 */ /* 0x0005e2000c101910 */
[----:B------:R-:W-:-:S05]  /*3620*/  IADD3 R37, P2, R62, R36, RZ ;  /* 0x000000243e257210 */ /* 0x000fca0007f5e0ff */
[----:B------:R-:W-:Y:S01]  /*3630*/  IMAD.X R50, R52, 0x1, R61, P2 ;  /* 0x0000000134327824 */ /* 0x000fe200010e063d */
[----:B------:R-:W-:-:S04]  /*3640*/  LEA R36, P2, R37, UR10, 0x2 ;  /* 0x0000000a25247c11 */ /* 0x000fc8000f8410ff */
[----:B------:R-:W-:Y:S02]  /*3650*/  LEA.HI.X R37, R37, UR11, R50, 0x2, P2 ;  /* 0x0000000b25257c11 */ /* 0x000fe400090f1432 */
[----:B------:R-:W-:-:S05]  /*3660*/  IADD3 R38, P2, R99, R38, RZ ;  /* 0x0000002663267210 */ /* 0x000fca0007f5e0ff */
[----:B------:R-:W-:Y:S01]  /*3670*/  IMAD.X R39, R97, 0x1, R31, P2 ;  /* 0x0000000161277824 */ /* 0x000fe200010e061f */
[----:B------:R-:W-:-:S05]  /*3680*/  IADD3 R15, P2, R40, R62, RZ ;  /* 0x0000003e280f7210 */ /* 0x000fca0007f5e0ff */
[----:B------:R-:W-:Y:S01]  /*3690*/  IMAD.X R50, R41, 0x1, R61, P2 ;  /* 0x0000000129327824 */ /* 0x000fe200010e063d */
[----:B------:R-:W-:-:S04]  /*36a0*/  LEA R40, P2, R15, UR10, 0x2 ;  /* 0x0000000a0f287c11 */ /* 0x000fc8000f8410ff */
[----:B------:R-:W-:Y:S02]  /*36b0*/  LEA.HI.X R41, R15, UR11, R50, 0x2, P2 ;  /* 0x0000000b0f297c11 */ /* 0x000fe400090f1432 */
[----:B------:R-:W-:-:S04]  /*36c0*/  IADD3 R52, P2, R42, R58, RZ ;  /* 0x0000003a2a347210 */ /* 0x000fc80007f5e0ff */
[----:B------:R-:W-:Y:S02]  /*36d0*/  IADD3.X R53, R59, R202, R43, P2, !PT ;  /* 0x000000ca3b357210 */ /* 0x000fe400017fe42b */
[-C--:B------:R-:W-:Y:S01]  /*36e0*/  IADD3 R50, P2, R44, R58.reuse, RZ ;  /* 0x0000003a2c327210 */ /* 0x080fe20007f5e0ff */
[----:B------:R-:W-:-:S03]  /*36f0*/  IMAD.WIDE.U32 R42, R87, R58, R52 ;  /* 0x0000003a572a7225 */ /* 0x000fc600078e0034 */
[----:B------:R-:W-:Y:S01]  /*3700*/  IADD3.X R51, R59, R202, R45, P2, !PT ;  /* 0x000000ca3b337210 */ /* 0x000fe200017fe42d */
[----:B------:R-:W-:Y:S01]  /*3710*/  IMAD.WIDE.U32 R52, R58, 0x7, R52 ;  /* 0x000000073a347825 */ /* 0x000fe200078e0034 */
[----:B------:R-:W-:-:S03]  /*3720*/  IADD3 R44, P2, R10, R42, RZ ;  /* 0x0000002a0a2c7210 */ /* 0x000fc60007f5e0ff */
[----:B------:R-:W-:Y:S01]  /*3730*/  IMAD.WIDE.U32 R54, R87, R58, R50 ;  /* 0x0000003a57367225 */ /* 0x000fe200078e0032 */
[----:B------:R-:W-:-:S03]  /*3740*/  IADD3.X R45, R11, R101, R43, P2, !PT ;  /* 0x000000650b2d7210 */ /* 0x000fc600017fe42b */
[----:B------:R-:W-:Y:S01]  /*3750*/  IMAD.WIDE.U32 R50, R58, 0x7, R50 ;  /* 0x000000073a327825 */ /* 0x000fe200078e0032 */
[----:B------:R-:W-:-:S03]  /*3760*/  IADD3 R54, P2, R10, R54, RZ ;  /* 0x000000360a367210 */ /* 0x000fc60007f5e0ff */
[----:B------:R-:W-:Y:S01]  /*3770*/  IMAD.WIDE.U32 R44, R6, UR6, R44 ;  /* 0x00000006062c7c25 */ /* 0x000fe2000f8e002c */
[----:B------:R-:W-:-:S03]  /*3780*/  IADD3.X R55, R11, R101, R55, P2, !PT ;  /* 0x000000650b377210 */ /* 0x000fc600017fe437 */
[----:B------:R-:W-:Y:S01]  /*3790*/  IMAD.IADD R15, R103, 0x1, R45 ;  /* 0x00000001670f7824 */ /* 0x000fe200078e022d */
[----:B------:R-:W-:Y:S01]  /*37a0*/  LEA R42, P2, R44, UR10, 0x2 ;  /* 0x0000000a2c2a7c11 */ /* 0x000fe2000f8410ff */
[----:B------:R-:W-:-:S03]  /*37b0*/  IMAD.WIDE.U32 R54, R6, UR6, R54 ;  /* 0x0000000606367c25 */ /* 0x000fc6000f8e0036 */
[----:B------:R-:W-:Y:S01]  /*37c0*/  LEA.HI.X R43, R44, UR11, R15, 0x2, P2 ;  /* 0x0000000b2c2b7c11 */ /* 0x000fe200090f140f */
[----:B------:R-:W-:Y:S01]  /*37d0*/  IMAD.IADD R15, R103, 0x1, R55 ;  /* 0x00000001670f7824 */ /* 0x000fe200078e0237 */
[----:B------:R-:W-:-:S04]  /*37e0*/  LEA R44, P2, R54, UR10, 0x2 ;  /* 0x0000000a362c7c11 */ /* 0x000fc8000f8410ff */
[----:B------:R-:W-:Y:S02]  /*37f0*/  LEA.HI.X R45, R54, UR11, R15, 0x2, P2 ;  /* 0x0000000b362d7c11 */ /* 0x000fe400090f140f */
[----:B------:R-:W-:-:S05]  /*3800*/  IADD3 R47, P2, R62, R46, RZ ;  /* 0x0000002e3e2f7210 */ /* 0x000fca0007f5e0ff */
[----:B------:R-:W-:Y:S01]  /*3810*/  IMAD.X R54, R57, 0x1, R61, P2 ;  /* 0x0000000139367824 */ /* 0x000fe200010e063d */
[----:B------:R-:W-:-:S04]  /*3820*/  LEA R46, P2, R47, UR10, 0x2 ;  /* 0x0000000a2f2e7c11 */ /* 0x000fc8000f8410ff */
[----:B------:R-:W-:Y:S02]  /*3830*/  LEA.HI.X R47, R47, UR11, R54, 0x2, P2 ;  /* 0x0000000b2f2f7c11 */ /* 0x000fe400090f1436 */
        /* <DEDUP_REMOVED lines=28> */
[----:B------:R-:W-:-:S04]  /*3a00*/  IADD3 R15, P2, R16, R62, RZ ;  /* 0x0000003e100f7210 */ /* 0x000fc80007f5e0ff */
[----:B------:R-:W-:Y:S02]  /*3a10*/  IADD3.X R16, R17, R61, RZ, P2, !PT ;  /* 0x0000003d11107210 */ /* 0x000fe400017fe4ff */
        /* <DEDUP_REMOVED lines=9> */
[----:B--2---:R-:W-:Y:S01]  /*3ab0*/  IMAD.WIDE.U32 R18, R87, R58, R68 ;  /* 0x0000003a57127225 */ /* 0x004fe200078e0044 */
        /* <DEDUP_REMOVED lines=22> */
[----:B------:R-:W-:-:S04]  /*3c20*/  IADD3 R74, P2, R68, R58, RZ ;  /* 0x0000003a444a7210 */ /* 0x000fc80007f5e0ff */
[----:B------:R-:W-:Y:S01]  /*3c30*/  IADD3.X R75, R59, R202, R69, P2, !PT ;  /* 0x000000ca3b4b7210 */ /* 0x000fe200017fe445 */
[----:B------:R-:W-:-:S04]  /*3c40*/  IMAD.WIDE.U32 R68, R87, R58, R76 ;  /* 0x0000003a57447225 */ /* 0x000fc800078e004c */
[----:B------:R-:W-:Y:S01]  /*3c50*/  IMAD.WIDE.U32 R66, R87, R58, R74 ;  /* 0x0000003a57427225 */ /* 0x000fe200078e004a */
[----:B------:R-:W-:-:S03]  /*3c60*/  IADD3 R68, P2, R10, R68, RZ ;  /* 0x000000440a447210 */ /* 0x000fc60007f5e0ff */
[----:B------:R-:W-:Y:S01]  /*3c70*/  IMAD.WIDE.U32 R76, R58, 0x7, R76 ;  /* 0x000000073a4c7825 */ /* 0x000fe200078e004c */
[----:B------:R-:W-:Y:S02]  /*3c80*/  IADD3.X R69, R11, R101, R69, P2, !PT ;  /* 0x000000650b457210 */ /* 0x000fe400017fe445 */
[----:B------:R-:W-:Y:S01]  /*3c90*/  IADD3 R78, P2, R10, R66, RZ ;  /* 0x000000420a4e7210 */ /* 0x000fe20007f5e0ff */
[----:B------:R-:W-:-:S03]  /*3ca0*/  IMAD.WIDE.U32 R68, R6, UR6, R68 ;  /* 0x0000000606447c25 */ /* 0x000fc6000f8e0044 */
[----:B------:R-:W-:Y:S01]  /*3cb0*/  IADD3.X R79, R11, R101, R67, P2, !PT ;  /* 0x000000650b4f7210 */ /* 0x000fe200017fe443 */
[----:B------:R-:W-:Y:S01]  /*3cc0*/  IMAD.IADD R63, R103, 0x1, R69 ;  /* 0x00000001673f7824 */ /* 0x000fe200078e0245 */
[----:B------:R-:W-:Y:S01]  /*3cd0*/  LEA R66, P2, R68, UR10, 0x2 ;  /* 0x0000000a44427c11 */ /* 0x000fe2000f8410ff */
[----:B------:R-:W-:-:S03]  /*3ce0*/  IMAD.WIDE.U32 R78, R6, UR6, R78 ;  /* 0x00000006064e7c25 */ /* 0x000fc6000f8e004e */
[----:B------:R-:W-:Y:S01]  /*3cf0*/  LEA.HI.X R67, R68, UR11, R63, 0x2, P2 ;  /* 0x0000000b44437c11 */ /* 0x000fe200090f143f */
[----:B------:R-:W-:Y:S01]  /*3d00*/  IMAD.IADD R63, R103, 0x1, R79 ;  /* 0x00000001673f7824 */ /* 0x000fe200078e024f */
[----:B------:R-:W-:-:S04]  /*3d10*/  LEA R68, P2, R78, UR10, 0x2 ;  /* 0x0000000a4e447c11 */ /* 0x000fc8000f8410ff */
[----:B------:R-:W-:Y:S01]  /*3d20*/  LEA.HI.X R69, R78, UR11, R63, 0x2, P2 ;  /* 0x0000000b4e457c11 */ /* 0x000fe200090f143f */
[----:B------:R-:W-:Y:S01]  /*3d30*/  IMAD.WIDE.U32 R78, R58, 0x7, R74 ;  /* 0x000000073a4e7825 */ /* 0x000fe200078e004a */
        /* <DEDUP_REMOVED lines=36> */
[----:B------:R-:W-:Y:S02]  /*3f80*/  IADD3.X R65, R59, R202, R77, P2, !PT ;  /* 0x000000ca3b417210 */ /* 0x000fe400017fe44d */
[----:B------:R-:W-:Y:S01]  /*3f90*/  LEA R62, P2, R85, UR10, 0x2 ;  /* 0x0000000a553e7c11 */ /* 0x000fe2000f8410ff */
[----:B------:R-:W-:-:S03]  /*3fa0*/  IMAD.WIDE.U32 R64, R87, R58, R64 ;  /* 0x0000003a57407225 */ /* 0x000fc600078e0040 */
[----:B------:R-:W-:Y:S02]  /*3fb0*/  LEA.HI.X R63, R85, UR11, R84, 0x2, P2 ;  /* 0x0000000b553f7c11 */ /* 0x000fe400090f1454 */
[----:B------:R-:W-:-:S04]  /*3fc0*/  IADD3 R58, P2, R10, R74, RZ ;  /* 0x0000004a0a3a7210 */ /* 0x000fc80007f5e0ff */
[----:B------:R-:W-:Y:S02]  /*3fd0*/  IADD3.X R59, R11, R101, R75, P2, !PT ;  /* 0x000000650b3b7210 */ /* 0x000fe400017fe44b */
[----:B------:R-:W-:Y:S01]  /*3fe0*/  IADD3 R64, P2, R10, R64, RZ ;  /* 0x000000400a407210 */ /* 0x000fe20007f5e0ff */
[----:B------:R-:W-:-:S03]  /*3ff0*/  IMAD.WIDE.U32 R58, R6, UR6, R58 ;  /* 0x00000006063a7c25 */ /* 0x000fc6000f8e003a */
[----:B------:R-:W-:Y:S01]  /*4000*/  IADD3.X R65, R11, R101, R65, P2, !PT ;  /* 0x000000650b417210 */ /* 0x000fe200017fe441 */
[C---:B------:R-:W-:Y:S01]  /*4010*/  IMAD.IADD R11, R103.reuse, 0x1, R59 ;  /* 0x00000001670b7824 */ /* 0x040fe200078e023b */
[----:B------:R-:W-:Y:S01]  /*4020*/  LEA R10, P2, R58, UR10, 0x2 ;  /* 0x0000000a3a0a7c11 */ /* 0x000fe2000f8410ff */
[----:B------:R-:W-:Y:S01]  /*4030*/  IMAD.WIDE.U32 R64, R6, UR6, R64 ;  /* 0x0000000606407c25 */ /* 0x000fe2000f8e0040 */
[----:B------:R-:W-:Y:S02]  /*4040*/  P2R R6, PR, RZ, 0x20 ;  /* 0x00000020ff067803 */ /* 0x000fe40000000000 */
[----:B------:R-:W-:Y:S01]  /*4050*/  LEA.HI.X R11, R58, UR11, R11, 0x2, P2 ;  /* 0x0000000b3a0b7c11 */ /* 0x000fe200090f140b */
[----:B------:R-:W-:Y:S01]  /*4060*/  IMAD.IADD R103, R103, 0x1, R65 ;  /* 0x0000000167677824 */ /* 0x000fe200078e0241 */
[----:B------:R-:W-:-:S04]  /*4070*/  LEA R58, P2, R64, UR10, 0x2 ;  /* 0x0000000a403a7c11 */ /* 0x000fc8000f8410ff */
[----:B------:R-:W-:Y:S02]  /*4080*/  LEA.HI.X R59, R64, UR11, R103, 0x2, P2 ;  /* 0x0000000b403b7c11 */ /* 0x000fe400090f1467 */
[----:B------:R-:W-:-:S13]  /*4090*/  ISETP.GT.AND P2, PT, R89, RZ, P5 ;  /* 0x000000ff5900720c */ /* 0x000fda0002f44270 */
[----:B------:R-:W-:Y:S05]  /*40a0*/  @!P2 BRA `(.L_x_41) ;  /* 0x000000000004a947 */ /* 0x000fea0003800000 */
[----:B------:R2:W5:Y:S02]  /*40b0*/  LDG.E.LTC128B R95, desc[UR16][R36.64] ;  /* 0x00000010245f7981 */ /* 0x000564000c1e1920 */
.L_x_41:
[----:B------:R-:W-:Y:S05]  /*40c0*/  BSYNC B1 ;  /* 0x0000000000017941 */ /* 0x000fea0003800000 */
.L_x_40:
[----:B--2--5:R-:W-:Y:S01]  /*40d0*/  FMUL R37, R95, R88 ;  /* 0x000000585f257220 */ /* 0x024fe20000400000 */
[----:B------:R-:W-:Y:S01]  /*40e0*/  ISETP.GT.AND P3, PT, R105, 0x11, PT ;  /* 0x000000116900780c */ /* 0x000fe20003f64270 */
[----:B------:R-:W-:Y:S02]  /*40f0*/  BSSY B1, `(.L_x_42) ;  /* 0x0000009000017945 */ /* 0x000fe40003800000 */
[----:B------:R-:W-:Y:S01]  /*4100*/  FFMA R65, R200, R9, R37 ;  /* 0x00000009c8417223 */ /* 0x000fe20000000025 */
[----:B------:R-:W-:-:S04]  /*4110*/  P2R R101, PR, RZ, 0x8 ;  /* 0x00000008ff657803 */ /* 0x000fc80000000000 */
[----:B------:R2:W-:Y:S01]  /*4120*/  @P2 STG.E desc[UR16][R38.64], R65 ;  /* 0x0000004126002986 */ /* 0x0005e2000c101910 */
[----:B------:R-:W-:-:S04]  /*4130*/  IADD3 R36, P2, R99, R32, RZ ;  /* 0x0000002063247210 */ /* 0x000fc80007f5e0ff */
[----:B------:R-:W-:Y:S02]  /*4140*/  IADD3.X R37, R97, R33, RZ, P2, !PT ;  /* 0x0000002161257210 */ /* 0x000fe400017fe4ff */
[----:B------:R-:W-:-:S13]  /*4150*/  ISETP.GT.AND P2, PT, R89, RZ, P3 ;  /* 0x000000ff5900720c */ /* 0x000fda0001f44270 */
[----:B--2---:R-:W-:Y:S05]  /*4160*/  @!P2 BRA `(.L_x_43) ;  /* 0x000000000004a947 */ /* 0x004fea0003800000 */
[----:B------:R2:W5:Y:S02]  /*4170*/  LDG.E.LTC128B R95, desc[UR16][R40.64] ;  /* 0x00000010285f7981 */ /* 0x000564000c1e1920 */
.L_x_43:
[----:B------:R-:W-:Y:S05]  /*4180*/  BSYNC B1 ;  /* 0x0000000000017941 */ /* 0x000fea0003800000 */
.L_x_42:
[----:B--2--5:R-:W-:Y:S01]  /*4190*/  FMUL R41, R95, R88 ;  /* 0x000000585f297220 */ /* 0x024fe20000400000 */
[----:B------:R-:W-:Y:S03]  /*41a0*/  BSSY B1, `(.L_x_44) ;  /* 0x0000006000017945 */ /* 0x000fe60003800000 */
[----:B------:R-:W-:-:S05]  /*41b0*/  FFMA R41, R198, R9, R41 ;  /* 0x00000009c6297223 */ /* 0x000fca0000000029 */
[----:B------:R2:W-:Y:S01]  /*41c0*/  @P2 STG.E desc[UR16][R36.64], R41 ;  /* 0x0000002924002986 */ /* 0x0005e2000c101910 */
[----:B------:R-:W-:-:S13]  /*41d0*/  ISETP.GT.AND P2, PT, R89, 0x8, P5 ;  /* 0x000000085900780c */ /* 0x000fda0002f44270 */
[----:B--2---:R-:W-:Y:S05]  /*41e0*/  @!P2 BRA `(.L_x_45) ;  /* 0x000000000004a947 */ /* 0x004fea0003800000 */
[----:B------:R2:W5:Y:S02]  /*41f0*/  LDG.E.LTC128B R95, desc[UR16][R42.64+0x20] ;  /* 0x000020102a5f7981 */ /* 0x000564000c1e1920 */
.L_x_45:
[----:B------:R-:W-:Y:S05]  /*4200*/  BSYNC B1 ;  /* 0x0000000000017941 */ /* 0x000fea0003800000 */
.L_x_44:
[----:B-----5:R-:W-:Y:S01]  /*4210*/  FMUL R41, R95, R88 ;  /* 0x000000585f297220 */ /* 0x020fe20000400000 */
[----:B------:R-:W-:Y:S03]  /*4220*/  BSSY B1, `(.L_x_46) ;  /* 0x0000006000017945 */ /* 0x000fe60003800000 */
[----:B------:R-:W-:-:S05]  /*4230*/  FFMA R41, R196, R9, R41 ;  /* 0x00000009c4297223 */ /* 0x000fca0000000029 */
[----:B------:R3:W-:Y:S01]  /*4240*/  @P2 STG.E desc[UR16][R38.64+0x20], R41 ;  /* 0x0000202926002986 */ /* 0x0007e2000c101910 */
[----:B------:R-:W-:-:S13]  /*4250*/  ISETP.GT.AND P2, PT, R89, 0x8, P3 ;  /* 0x000000085900780c */ /* 0x000fda0001f44270 */
[----:B---3--:R-:W-:Y:S05]  /*4260*/  @!P2 BRA `(.L_x_47) ;  /* 0x000000000004a947 */ /* 0x008fea0003800000 */
[----:B------:R3:W5:Y:S02]  /*4270*/  LDG.E.LTC128B R95, desc[UR16][R44.64+0x20] ;  /* 0x000020102c5f7981 */ /* 0x000764000c1e1920 */
.L_x_47:
[----:B------:R-:W-:Y:S05]  /*4280*/  BSYNC B1 ;  /* 0x0000000000017941 */ /* 0x000fea0003800000 */
.L_x_46:
[----:B-----5:R-:W-:Y:S01]  /*4290*/  FMUL R41, R95, R88 ;  /* 0x000000585f297220 */ /* 0x020fe20000400000 */
[----:B------:R-:W-:Y:S01]  /*42a0*/  ISETP.GT.AND P5, PT, R105, 0x18, PT ;  /* 0x000000186900780c */ /* 0x000fe20003fa4270 */
[----:B------:R-:W-:Y:S02]  /*42b0*/  BSSY B1, `(.L_x_48) ;  /* 0x0000009000017945 */ /* 0x000fe40003800000 */
[----:B------:R-:W-:Y:S01]  /*42c0*/  FFMA R65, R194, R9, R41 ;  /* 0x00000009c2417223 */ /* 0x000fe20000000029 */
[----:B------:R-:W-:-:S04]  /*42d0*/  P2R R103, PR, RZ, 0x20 ;  /* 0x00000020ff677803 */ /* 0x000fc80000000000 */
[----:B------:R4:W-:Y:S01]  /*42e0*/  @P2 STG.E desc[UR16][R36.64+0x20], R65 ;  /* 0x0000204124002986 */ /* 0x0009e2000c101910 */
[----:B------:R-:W-:-:S05]  /*42f0*/  IADD3 R40, P2, R38, R99, RZ ;  /* 0x0000006326287210 */ /* 0x000fca0007f5e0ff */
[----:B------:R-:W-:Y:S01]  /*4300*/  IMAD.X R41, R39, 0x1, R97, P2 ;  /* 0x0000000127297824 */ /* 0x000fe200010e0661 */
[----:B------:R-:W-:-:S13]  /*4310*/  ISETP.GT.AND P2, PT, R89, RZ, P5 ;  /* 0x000000ff5900720c */ /* 0x000fda0002f44270 */
[----:B----4-:R-:W-:Y:S05]  /*4320*/  @!P2 BRA `(.L_x_49) ;  /* 0x000000000004a947 */ /* 0x010fea0003800000 */
[----:B------:R4:W5:Y:S02]  /*4330*/  LDG.E.LTC128B R95, desc[UR16][R46.64] ;  /* 0x000000102e5f7981 */ /* 0x000964000c1e1920 */
.L_x_49:
[----:B------:R-:W-:Y:S05]  /*4340*/  BSYNC B1 ;  /* 0x0000000000017941 */ /* 0x000fea0003800000 */
.L_x_48:
[----:B----45:R-:W-:Y:S01]  /*4350*/  FMUL R47, R95, R88 ;  /* 0x000000585f2f7220 */ /* 0x030fe20000400000 */
        /* <DEDUP_REMOVED lines=10> */
.L_x_51:
[----:B------:R-:W-:Y:S05]  /*4400*/  BSYNC B1 ;  /* 0x0000000000017941 */ /* 0x000fea0003800000 */
.L_x_50:
[----:B----45:R-:W-:Y:S01]  /*4410*/  FMUL R49, R95, R88 ;  /* 0x000000585f317220 */ /* 0x030fe20000400000 */
[----:B------:R-:W-:Y:S03]  /*4420*/  BSSY B1, `(.L_x_52) ;  /* 0x0000008000017945 */ /* 0x000fe60003800000 */
[----:B------:R-:W-:-:S05]  /*4430*/  FFMA R65, R190, R9, R49 ;  /* 0x00000009be417223 */ /* 0x000fca0000000031 */
[----:B------:R4:W-:Y:S01]  /*4440*/  @P2 STG.E desc[UR16][R46.64], R65 ;  /* 0x000000412e002986 */ /* 0x0009e2000c101910 */
[----:B------:R-:W-:-:S05]  /*4450*/  IADD3 R48, P2, R38, R99, RZ ;  /* 0x0000006326307210 */ /* 0x000fca0007f5e0ff */
[----:B------:R-:W-:Y:S01]  /*4460*/  IMAD.X R49, R39, 0x1, R97, P2 ;  /* 0x0000000127317824 */ /* 0x000fe200010e0661 */
[----:B------:R-:W-:-:S13]  /*4470*/  ISETP.GT.AND P2, PT, R89, 0x8, P5 ;  /* 0x000000085900780c */ /* 0x000fda0002f44270 */
[----:B----4-:R-:W-:Y:S05]  /*4480*/  @!P2 BRA `(.L_x_53) ;  /* 0x000000000004a947 */ /* 0x010fea0003800000 */
[----:B------:R4:W5:Y:S02]  /*4490*/  LDG.E.LTC128B R95, desc[UR16][R50.64+0x20] ;  /* 0x00002010325f7981 */ /* 0x000964000c1e1920 */
.L_x_53:
[----:B------:R-:W-:Y:S05]  /*44a0*/  BSYNC B1 ;  /* 0x0000000000017941 */ /* 0x000fea0003800000 */
.L_x_52:
[----:B-----5:R-:W-:Y:S01]  /*44b0*/  FMUL R65, R95, R88 ;  /* 0x000000585f417220 */ /* 0x020fe20000400000 */
[----:B------:R-:W-:Y:S03]  /*44c0*/  BSSY B1, `(.L_x_54) ;  /* 0x0000008000017945 */ /* 0x000fe60003800000 */
[----:B------:R-:W-:-:S05]  /*44d0*/  FFMA R75, R188, R9, R65 ;  /* 0x00000009bc4b7223 */ /* 0x000fca0000000041 */
[----:B------:R0:W-:Y:S01]  /*44e0*/  @P2 STG.E desc[UR16][R48.64+0x20], R75 ;  /* 0x0000204b30002986 */ /* 0x0001e2000c101910 */
[----:B------:R-:W-:-:S05]  /*44f0*/  IADD3 R64, P2, R36, R99, RZ ;  /* 0x0000006324407210 */ /* 0x000fca0007f5e0ff */
[----:B------:R-:W-:Y:S01]  /*4500*/  IMAD.X R65, R37, 0x1, R97, P2 ;  /* 0x0000000125417824 */ /* 0x000fe200010e0661 */
[----:B------:R-:W-:-:S13]  /*4510*/  ISETP.GT.AND P2, PT, R89, 0x8, P3 ;  /* 0x000000085900780c */ /* 0x000fda0001f44270 */
[----:B0-----:R-:W-:Y:S05]  /*4520*/  @!P2 BRA `(.L_x_55) ;  /* 0x000000000004a947 */ /* 0x001fea0003800000 */
[----:B------:R0:W5:Y:S02]  /*4530*/  LDG.E.LTC128B R95, desc[UR16][R52.64+0x20] ;  /* 0x00002010345f7981 */ /* 0x000164000c1e1920 */
.L_x_55:
[----:B------:R-:W-:Y:S05]  /*4540*/  BSYNC B1 ;  /* 0x0000000000017941 */ /* 0x000fea0003800000 */
.L_x_54:
        /* <DEDUP_REMOVED lines=9> */
[----:B0-----:R-:W-:Y:S05]  /*45e0*/  @!P2 BRA `(.L_x_57) ;  /* 0x000000000004a947 */ /* 0x001fea0003800000 */
[----:B------:R0:W5:Y:S02]  /*45f0*/  LDG.E.LTC128B R95, desc[UR16][R54.64] ;  /* 0x00000010365f7981 */ /* 0x000164000c1e1920 */
.L_x_57:
[----:B------:R-:W-:Y:S05]  /*4600*/  BSYNC B1 ;  /* 0x0000000000017941 */ /* 0x000fea0003800000 */
.L_x_56:
[----:B0----5:R-:W-:Y:S01]  /*4610*/  FMUL R55, R95, R88 ;  /* 0x000000585f377220 */ /* 0x021fe20000400000 */
        /* <DEDUP_REMOVED lines=10> */
.L_x_59:
[----:B------:R-:W-:Y:S05]  /*46c0*/  BSYNC B1 ;  /* 0x0000000000017941 */ /* 0x000fea0003800000 */
.L_x_58:
[----:B0----5:R-:W-:Y:S01]  /*46d0*/  FMUL R57, R95, R88 ;  /* 0x000000585f397220 */ /* 0x021fe20000400000 */
        /* <DEDUP_REMOVED lines=8> */
.L_x_61:
[----:B------:R-:W-:Y:S05]  /*4760*/  BSYNC B1 ;  /* 0x0000000000017941 */ /* 0x000fea0003800000 */
.L_x_60:
        /* <DEDUP_REMOVED lines=9> */
.L_x_63:
[----:B------:R-:W-:Y:S05]  /*4800*/  BSYNC B1 ;  /* 0x0000000000017941 */ /* 0x000fea0003800000 */
.L_x_62:
        /* <DEDUP_REMOVED lines=11> */
.L_x_65:
[----:B------:R-:W-:Y:S05]  /*48c0*/  BSYNC B1 ;  /* 0x0000000000017941 */ /* 0x000fea0003800000 */
.L_x_64:
        /* <DEDUP_REMOVED lines=11> */
.L_x_67:
[----:B------:R-:W-:Y:S05]  /*4980*/  BSYNC B1 ;  /* 0x0000000000017941 */ /* 0x000fea0003800000 */
.L_x_66:
        /* <DEDUP_REMOVED lines=9> */
.L_x_69:
[----:B------:R-:W-:Y:S05]  /*4a20*/  BSYNC B1 ;  /* 0x0000000000017941 */ /* 0x000fea0003800000 */
.L_x_68:
        /* <DEDUP_REMOVED lines=9> */
.L_x_71:
[----:B------:R-:W-:Y:S05]  /*4ac0*/  BSYNC B1 ;  /* 0x0000000000017941 */ /* 0x000fea0003800000 */
.L_x_70:
        /* <DEDUP_REMOVED lines=11> */
.L_x_73:
[----:B------:R-:W-:Y:S05]  /*4b80*/  BSYNC B1 ;  /* 0x0000000000017941 */ /* 0x000fea0003800000 */
.L_x_72:
[----:B0----5:R-:W-:Y:S01]  /*4b90*/  FMUL R71, R95, R88 ;  /* 0x000000585f477220 */ /* 0x021fe20000400000 */
[----:B------:R-:W-:Y:S01]  /*4ba0*/  ISETP.GT.AND P6, PT, R105, 0x31, PT ;  /* 0x000000316900780c */ /* 0x000fe20003fc4270 */
[----:B------:R-:W-:Y:S02]  /*4bb0*/  BSSY B1, `(.L_x_74) ;  /* 0x0000009000017945 */ /* 0x000fe40003800000 */
[----:B------:R-:W-:-:S05]  /*4bc0*/  FFMA R87, R168, R9, R71 ;  /* 0x00000009a8577223 */ /* 0x000fca0000000047 */
[----:B------:R0:W-:Y:S01]  /*4bd0*/  @P2 STG.E desc[UR16][R170.64], R87 ;  /* 0x00000057aa002986 */ /* 0x0001e2000c101910 */
[----:B------:R-:W-:-:S04]  /*4be0*/  IADD3 R70, P2, R14, R99, RZ ;  /* 0x000000630e467210 */ /* 0x000fc80007f5e0ff */
[----:B------:R-:W-:Y:S02]  /*4bf0*/  IADD3.X R71, R15, R97, RZ, P2, !PT ;  /* 0x000000610f477210 */ /* 0x000fe400017fe4ff */
[----:B------:R-:W-:Y:S02]  /*4c00*/  ISETP.GT.AND P2, PT, R89, RZ, P6 ;  /* 0x000000ff5900720c */ /* 0x000fe40003744270 */
[----:B0-----:R-:W-:-:S11]  /*4c10*/  P2R R87, PR, RZ, 0x40 ;  /* 0x00000040ff577803 */ /* 0x001fd60000000000 */
[----:B------:R-:W-:Y:S05]  /*4c20*/  @!P2 BRA `(.L_x_75) ;  /* 0x000000000004a947 */ /* 0x000fea0003800000 */
[----:B------:R0:W5:Y:S02]  /*4c30*/  LDG.E.LTC128B R95, desc[UR16][R72.64] ;  /* 0x00000010485f7981 */ /* 0x000164000c1e1920 */
.L_x_75:
[----:B------:R-:W-:Y:S05]  /*4c40*/  BSYNC B1 ;  /* 0x0000000000017941 */ /* 0x000fea0003800000 */
.L_x_74:
        /* <DEDUP_REMOVED lines=9> */
.L_x_77:
[----:B------:R-:W-:Y:S05]  /*4ce0*/  BSYNC B1 ;  /* 0x0000000000017941 */ /* 0x000fea0003800000 */
.L_x_76:
        /* <DEDUP_REMOVED lines=9> */
.L_x_79:
[----:B------:R-:W-:Y:S05]  /*4d80*/  BSYNC B1 ;  /* 0x0000000000017941 */ /* 0x000fea0003800000 */
.L_x_78:
[----:B-----5:R-:W-:Y:S01]  /*4d90*/  FMUL R87, R95, R88 ;  /* 0x000000585f577220 */ /* 0x020fe20000400000 */
[----:B------:R-:W-:Y:S01]  /*4da0*/  ISETP.GT.AND P3, PT, R105, 0x38, PT ;  /* 0x000000386900780c */ /* 0x000fe20003f64270 */
[----:B------:R-:W-:Y:S02]  /*4db0*/  BSSY B1, `(.L_x_80) ;  /* 0x0000008000017945 */ /* 0x000fe40003800000 */
[----:B------:R-:W-:-:S05]  /*4dc0*/  FFMA R87, R162, R9, R87 ;  /* 0x00000009a2577223 */ /* 0x000fca0000000057 */
[----:B------:R0:W-:Y:S01]  /*4dd0*/  @P2 STG.E desc[UR16][R164.64+0x20], R87 ;  /* 0x00002057a4002986 */ /* 0x0001e2000c101910 */
[----:B------:R-:W-:-:S05]  /*4de0*/  IADD3 R162, P2, R170, R99, RZ ;  /* 0x00000063aaa27210 */ /* 0x000fca0007f5e0ff */
[----:B------:R-:W-:Y:S01]  /*4df0*/  IMAD.X R163, R171, 0x1, R97, P2 ;  /* 0x00000001aba37824 */ /* 0x000fe200010e0661 */
[----:B------:R-:W-:-:S13]  /*4e00*/  ISETP.GT.AND P2, PT, R89, RZ, P3 ;  /* 0x000000ff5900720c */ /* 0x000fda0001f44270 */
[----:B0-----:R-:W-:Y:S05]  /*4e10*/  @!P2 BRA `(.L_x_81) ;  /* 0x000000000004a947 */ /* 0x001fea0003800000 */
[----:B------:R0:W5:Y:S02]  /*4e20*/  LDG.E.LTC128B R95, desc[UR16][R60.64] ;  /* 0x000000103c5f7981 */ /* 0x000164000c1e1920 */
.L_x_81:
[----:B------:R-:W-:Y:S05]  /*4e30*/  BSYNC B1 ;  /* 0x0000000000017941 */ /* 0x000fea0003800000 */
.L_x_80:
[----:B0----5:R-:W-:Y:S01]  /*4e40*/  FMUL R61, R95, R88 ;  /* 0x000000585f3d7220 */ /* 0x021fe20000400000 */
[----:B------:R-:W-:Y:S03]  /*4e50*/  BSSY B1, `(.L_x_82) ;  /* 0x0000009000017945 */ /* 0x000fe60003800000 */
[----:B------:R-:W-:-:S05]  /*4e60*/  FFMA R87, R160, R9, R61 ;  /* 0x00000009a0577223 */ /* 0x000fca000000003d */
[----:B------:R0:W-:Y:S01]  /*4e70*/  @P2 STG.E desc[UR16][R162.64], R87 ;  /* 0x00000057a2002986 */ /* 0x0001e2000c101910 */
[----:B------:R-:W-:-:S05]  /*4e80*/  IADD3 R60, P2, R70, R99, RZ ;  /* 0x00000063463c7210 */ /* 0x000fca0007f5e0ff */
[----:B------:R-:W-:Y:S01]  /*4e90*/  IMAD.X R61, R71, 0x1, R97, P2 ;  /* 0x00000001473d7824 */ /* 0x000fe200010e0661 */
[----:B------:R-:W-:-:S04]  /*4ea0*/  ISETP.GT.AND P2, PT, R105, 0x39, PT ;  /* 0x000000396900780c */ /* 0x000fc80003f44270 */
[----:B------:R-:W-:-:S13]  /*4eb0*/  ISETP.GT.AND P5, PT, R89, RZ, P2 ;  /* 0x000000ff5900720c */ /* 0x000fda00017a4270 */
[----:B0-----:R-:W-:Y:S05]  /*4ec0*/  @!P5 BRA `(.L_x_83) ;  /* 0x000000000004d947 */ /* 0x001fea0003800000 */
[----:B------:R0:W5:Y:S02]  /*4ed0*/  LDG.E.LTC128B R95, desc[UR16][R62.64] ;  /* 0x000000103e5f7981 */ /* 0x000164000c1e1920 */
.L_x_83:
[----:B------:R-:W-:Y:S05]  /*4ee0*/  BSYNC B1 ;  /* 0x0000000000017941 */ /* 0x000fea0003800000 */
.L_x_82:
[----:B0----5:R-:W-:Y:S01]  /*4ef0*/  FMUL R63, R95, R88 ;  /* 0x000000585f3f7220 */ /* 0x021fe20000400000 */
[----:B------:R-:W-:Y:S03]  /*4f00*/  BSSY B1, `(.L_x_84) ;  /* 0x000000a000017945 */ /* 0x000fe60003800000 */
[----:B------:R-:W-:-:S05]  /*4f10*/  FFMA R87, R158, R9, R63 ;  /* 0x000000099e577223 */ /* 0x000fca000000003f */
[----:B------:R0:W-:Y:S01]  /*4f20*/  @P5 STG.E desc[UR16][R60.64], R87 ;  /* 0x000000573c005986 */ /* 0x0001e2000c101910 */
[----:B------:R-:W-:-:S05]  /*4f30*/  IADD3 R62, P5, R164, R99, RZ ;  /* 0x00000063a43e7210 */ /* 0x000fca0007fbe0ff */
[----:B------:R-:W-:Y:S01]  /*4f40*/  IMAD.X R63, R165, 0x1, R97, P5 ;  /* 0x00000001a53f7824 */ /* 0x000fe200028e0661 */
[----:B------:R-:W-:-:S05]  /*4f50*/  IADD3 R158, P5, R72, R99, RZ ;  /* 0x00000063489e7210 */ /* 0x000fca0007fbe0ff */
[----:B------:R-:W-:Y:S01]  /*4f60*/  IMAD.X R159, R73, 0x1, R97, P5 ;  /* 0x00000001499f7824 */ /* 0x000fe200028e0661 */
[----:B------:R-:W-:-:S13]  /*4f70*/  ISETP.GT.AND P5, PT, R89, 0x8, P3 ;  /* 0x000000085900780c */ /* 0x000fda0001fa4270 */
[----:B0-----:R-:W-:Y:S05]  /*4f80*/  @!P5 BRA `(.L_x_85) ;  /* 0x000000000004d947 */ /* 0x001fea0003800000 */
[----:B------:R0:W5:Y:S02]  /*4f90*/  LDG.E.LTC128B R95, desc[UR16][R10.64+0x20] ;  /* 0x000020100a5f7981 */ /* 0x000164000c1e1920 */
.L_x_85:
[----:B------:R-:W-:Y:S05]  /*4fa0*/  BSYNC B1 ;  /* 0x0000000000017941 */ /* 0x000fea0003800000 */
.L_x_84:
[----:B-----5:R-:W-:Y:S01]  /*4fb0*/  FMUL R87, R95, R88 ;  /* 0x000000585f577220 */ /* 0x020fe20000400000 */
[----:B------:R-:W-:Y:S03]  /*4fc0*/  BSSY B1, `(.L_x_86) ;  /* 0x0000006000017945 */ /* 0x000fe60003800000 */
[----:B------:R-:W-:-:S05]  /*4fd0*/  FFMA R87, R156, R9, R87 ;  /* 0x000000099c577223 */ /* 0x000fca0000000057 */
[----:B------:R0:W-:Y:S01]  /*4fe0*/  @P5 STG.E desc[UR16][R158.64+0x20], R87 ;  /* 0x000020579e005986 */ /* 0x0001e2000c101910 */
[----:B------:R-:W-:-:S13]  /*4ff0*/  ISETP.GT.AND P5, PT, R89, 0x8, P2 ;  /* 0x000000085900780c */ /* 0x000fda00017a4270 */
[----:B0-----:R-:W-:Y:S05]  /*5000*/  @!P5 BRA `(.L_x_87) ;  /* 0x000000000004d947 */ /* 0x001fea0003800000 */
[----:B------:R0:W5:Y:S02]  /*5010*/  LDG.E.LTC128B R95, desc[UR16][R58.64+0x20] ;  /* 0x000020103a5f7981 */ /* 0x000164000c1e1920 */
.L_x_87:
[----:B------:R-:W-:Y:S05]  /*5020*/  BSYNC B1 ;  /* 0x0000000000017941 */ /* 0x000fea0003800000 */
.L_x_86:
[----:B-----5:R-:W-:Y:S01]  /*5030*/  FMUL R87, R95, R88 ;  /* 0x000000585f577220 */ /* 0x020fe20000400000 */
[----:B------:R-:W-:Y:S03]  /*5040*/  BSSY B1, `(.L_x_88) ;  /* 0x0000006000017945 */ /* 0x000fe60003800000 */
[----:B------:R-:W-:-:S05]  /*5050*/  FFMA R87, R154, R9, R87 ;  /* 0x000000099a577223 */ /* 0x000fca0000000057 */
[----:B------:R0:W-:Y:S01]  /*5060*/  @P5 STG.E desc[UR16][R62.64+0x20], R87 ;  /* 0x000020573e005986 */ /* 0x0001e2000c101910 */
[----:B------:R-:W-:-:S13]  /*5070*/  ISETP.GT.AND P5, PT, R89, 0x80, P1 ;  /* 0x000000805900780c */ /* 0x000fda0000fa4270 */
[----:B0-----:R-:W-:Y:S05]  /*5080*/  @!P5 BRA `(.L_x_89) ;  /* 0x000000000004d947 */ /* 0x001fea0003800000 */
[----:B------:R0:W5:Y:S02]  /*5090*/  LDG.E.LTC128B R95, desc[UR16][R24.64+0x200] ;  /* 0x00020010185f7981 */ /* 0x000164000c1e1920 */
.L_x_89:
[----:B------:R-:W-:Y:S05]  /*50a0*/  BSYNC B1 ;  /* 0x0000000000017941 */ /* 0x000fea0003800000 */
.L_x_88:
[----:B-----5:R-:W-:Y:S01]  /*50b0*/  FMUL R87, R95, R88 ;  /* 0x000000585f577220 */ /* 0x020fe20000400000 */
[----:B------:R-:W-:Y:S03]  /*50c0*/  BSSY B1, `(.L_x_90) ;  /* 0x0000007000017945 */ /* 0x000fe60003800000 */
[----:B------:R-:W-:-:S05]  /*50d0*/  FFMA R87, R152, R9, R87 ;  /* 0x0000000998577223 */ /* 0x000fca0000000057 */
[----:B------:R0:W-:Y:S01]  /*50e0*/  @P5 STG.E desc[UR16][R20.64+0x200], R87 ;  /* 0x0002005714005986 */ /* 0x0001e2000c101910 */
[----:B------:R-:W-:-:S04]  /*50f0*/  LOP3.LUT P5, RZ, R91, 0x2, RZ, 0xc0, !PT ;  /* 0x000000025bff7812 */ /* 0x000fc800078ac0ff */
[----:B------:R-:W-:-:S13]  /*5100*/  ISETP.GT.AND P5, PT, R89, 0x80, P5 ;  /* 0x000000805900780c */ /* 0x000fda0002fa4270 */
[----:B0-----:R-:W-:Y:S05]  /*5110*/  @!P5 BRA `(.L_x_91) ;  /* 0x000000000004d947 */ /* 0x001fea0003800000 */
[----:B------:R0:W5:Y:S02]  /*5120*/  LDG.E.LTC128B R95, desc[UR16][R26.64+0x200] ;  /* 0x000200101a5f7981 */ /* 0x000164000c1e1920 */
.L_x_91:
[----:B------:R-:W-:Y:S05]  /*5130*/  BSYNC B1 ;  /* 0x0000000000017941 */ /* 0x000fea0003800000 */
.L_x_90:
[----:B-----5:R-:W-:Y:S01]  /*5140*/  FMUL R87, R95, R88 ;  /* 0x000000585f577220 */ /* 0x020fe20000400000 */
[----:B------:R-:W-:Y:S01]  /*5150*/  ISETP.GT.AND P1, PT, R89, 0x88, P1 ;  /* 0x000000885900780c */ /* 0x000fe20000f24270 */
[----:B------:R-:W-:Y:S02]  /*5160*/  BSSY B1, `(.L_x_92) ;  /* 0x0000005000017945 */ /* 0x000fe40003800000 */
[----:B------:R-:W-:-:S05]  /*5170*/  FFMA R87, R150, R9, R87 ;  /* 0x0000000996577223 */ /* 0x000fca0000000057 */
[----:B------:R0:W-:Y:S05]  /*5180*/  @P5 STG.E desc[UR16][R22.64+0x200], R87 ;  /* 0x0002005716005986 */ /* 0x0001ea000c101910 */
[----:B------:R-:W-:Y:S05]  /*5190*/  @!P1 BRA `(.L_x_93) ;  /* 0x0000000000049947 */ /* 0x000fea0003800000 */
[----:B------:R0:W5:Y:S02]  /*51a0*/  LDG.E.LTC128B R95, desc[UR16][R24.64+0x220] ;  /* 0x00022010185f7981 */ /* 0x000164000c1e1920 */
.L_x_93:
[----:B------:R-:W-:Y:S05]  /*51b0*/  BSYNC B1 ;  /* 0x0000000000017941 */ /* 0x000fea0003800000 */
.L_x_92:
[----:B0----5:R-:W-:Y:S01]  /*51c0*/  FMUL R25, R95, R88 ;  /* 0x000000585f197220 */ /* 0x021fe20000400000 */
[----:B------:R-:W-:Y:S01]  /*51d0*/  LOP3.LUT P5, RZ, R91, 0x2, RZ, 0xc0, !PT ;  /* 0x000000025bff7812 */ /* 0x000fe200078ac0ff */
[----:B------:R-:W-:Y:S02]  /*51e0*/  BSSY B1, `(.L_x_94) ;  /* 0x0000006000017945 */ /* 0x000fe40003800000 */
[----:B------:R-:W-:-:S05]  /*51f0*/  FFMA R25, R148, R9, R25 ;  /* 0x0000000994197223 */ /* 0x000fca0000000019 */
[----:B------:R0:W-:Y:S01]  /*5200*/  @P1 STG.E desc[UR16][R20.64+0x220], R25 ;  /* 0x0002201914001986 */ /* 0x0001e2000c101910 */
[----:B------:R-:W-:-:S13]  /*5210*/  ISETP.GT.AND P1, PT, R89, 0x88, P5 ;  /* 0x000000885900780c */ /* 0x000fda0002f24270 */
[----:B0-----:R-:W-:Y:S05]  /*5220*/  @!P1 BRA `(.L_x_95) ;  /* 0x0000000000049947 */ /* 0x001fea0003800000 */
[----:B------:R0:W5:Y:S02]  /*5230*/  LDG.E.LTC128B R95, desc[UR16][R26.64+0x220] ;  /* 0x000220101a5f7981 */ /* 0x000164000c1e1920 */
.L_x_95:
[----:B------:R-:W-:Y:S05]  /*5240*/  BSYNC B1 ;  /* 0x0000000000017941 */ /* 0x000fea0003800000 */
.L_x_94:
[----:B-----5:R-:W-:Y:S01]  /*5250*/  FMUL R21, R95, R88 ;  /* 0x000000585f157220 */ /* 0x020fe20000400000 */
[----:B------:R-:W-:Y:S01]  /*5260*/  LOP3.LUT P5, RZ, R91, 0x4, RZ, 0xc0, !PT ;  /* 0x000000045bff7812 */ /* 0x000fe200078ac0ff */
[----:B------:R-:W-:Y:S02]  /*5270*/  BSSY B1, `(.L_x_96) ;  /* 0x0000006000017945 */ /* 0x000fe40003800000 */
[----:B------:R-:W-:-:S05]  /*5280*/  FFMA R21, R146, R9, R21 ;  /* 0x0000000992157223 */ /* 0x000fca0000000015 */
[----:B------:R0:W-:Y:S01]  /*5290*/  @P1 STG.E desc[UR16][R22.64+0x220], R21 ;  /* 0x0002201516001986 */ /* 0x0001e2000c101910 */
[----:B------:R-:W-:-:S13]  /*52a0*/  ISETP.GT.AND P1, PT, R89, 0x80, P5 ;  /* 0x000000805900780c */ /* 0x000fda0002f24270 */
[----:B0-----:R-:W-:Y:S05]  /*52b0*/  @!P1 BRA `(.L_x_97) ;  /* 0x0000000000049947 */ /* 0x001fea0003800000 */
[----:B------:R0:W5:Y:S02]  /*52c0*/  LDG.E.LTC128B R95, desc[UR16][R28.64+0x200] ;  /* 0x000200101c5f7981 */ /* 0x000164000c1e1920 */
.L_x_97:
[----:B------:R-:W-:Y:S05]  /*52d0*/  BSYNC B1 ;  /* 0x0000000000017941 */ /* 0x000fea0003800000 */
.L_x_96:
[----:B-----5:R-:W-:Y:S01]  /*52e0*/  FMUL R21, R95, R88 ;  /* 0x000000585f157220 */ /* 0x020fe20000400000 */
[----:B------:R-:W-:Y:S03]  /*52f0*/  BSSY B1, `(.L_x_98) ;  /* 0x0000006000017945 */ /* 0x000fe60003800000 */
[----:B------:R-:W-:-:S05]  /*5300*/  FFMA R21, R144, R9, R21 ;  /* 0x0000000990157223 */ /* 0x000fca0000000015 */
[----:B------:R0:W-:Y:S01]  /*5310*/  @P1 STG.E desc[UR16][R30.64+0x200], R21 ;  /* 0x000200151e001986 */ /* 0x0001e2000c101910 */
[----:B------:R-:W-:-:S13]  /*5320*/  ISETP.GT.AND P1, PT, R89, 0x80, P4 ;  /* 0x000000805900780c */ /* 0x000fda0002724270 */
[----:B0-----:R-:W-:Y:S05]  /*5330*/  @!P1 BRA `(.L_x_99) ;  /* 0x0000000000049947 */ /* 0x001fea0003800000 */
[----:B------:R0:W5:Y:S02]  /*5340*/  LDG.E.LTC128B R95, desc[UR16][R34.64+0x200] ;  /* 0x00020010225f7981 */ /* 0x000164000c1e1920 */
.L_x_99:
[----:B------:R-:W-:Y:S05]  /*5350*/  BSYNC B1 ;  /* 0x0000000000017941 */ /* 0x000fea0003800000 */
.L_x_98:
[----:B-----5:R-:W-:Y:S01]  /*5360*/  FMUL R21, R95, R88 ;  /* 0x000000585f157220 */ /* 0x020fe20000400000 */
[----:B------:R-:W-:Y:S03]  /*5370*/  BSSY B1, `(.L_x_100) ;  /* 0x0000006000017945 */ /* 0x000fe60003800000 */
[----:B------:R-:W-:-:S05]  /*5380*/  FFMA R21, R142, R9, R21 ;  /* 0x000000098e157223 */ /* 0x000fca0000000015 */
[----:B------:R0:W-:Y:S01]  /*5390*/  @P1 STG.E desc[UR16][R32.64+0x200], R21 ;  /* 0x0002001520001986 */ /* 0x0001e2000c101910 */
[----:B------:R-:W-:-:S13]  /*53a0*/  ISETP.GT.AND P1, PT, R89, 0x88, P5 ;  /* 0x000000885900780c */ /* 0x000fda0002f24270 */
[----:B0-----:R-:W-:Y:S05]  /*53b0*/  @!P1 BRA `(.L_x_101) ;  /* 0x0000000000049947 */ /* 0x001fea0003800000 */
[----:B------:R0:W5:Y:S02]  /*53c0*/  LDG.E.LTC128B R95, desc[UR16][R28.64+0x220] ;  /* 0x000220101c5f7981 */ /* 0x000164000c1e1920 */
.L_x_101:
[----:B------:R-:W-:Y:S05]  /*53d0*/  BSYNC B1 ;  /* 0x0000000000017941 */ /* 0x000fea0003800000 */
.L_x_100:
[----:B-----5:R-:W-:Y:S01]  /*53e0*/  FMUL R21, R95, R88 ;  /* 0x000000585f157220 */ /* 0x020fe20000400000 */
[----:B------:R-:W-:Y:S01]  /*53f0*/  ISETP.GT.AND P4, PT, R89, 0x88, P4 ;  /* 0x000000885900780c */ /* 0x000fe20002784270 */
[----:B------:R-:W-:Y:S02]  /*5400*/  BSSY B1, `(.L_x_102) ;  /* 0x0000005000017945 */ /* 0x000fe40003800000 */
[----:B------:R-:W-:-:S05]  /*5410*/  FFMA R21, R140, R9, R21 ;  /* 0x000000098c157223 */ /* 0x000fca0000000015 */
[----:B------:R0:W-:Y:S05]  /*5420*/  @P1 STG.E desc[UR16][R30.64+0x220], R21 ;  /* 0x000220151e001986 */ /* 0x0001ea000c101910 */
[----:B------:R-:W-:Y:S05]  /*5430*/  @!P4 BRA `(.L_x_103) ;  /* 0x000000000004c947 */ /* 0x000fea0003800000 */
[----:B------:R0:W5:Y:S02]  /*5440*/  LDG.E.LTC128B R95, desc[UR16][R34.64+0x220] ;  /* 0x00022010225f7981 */ /* 0x000164000c1e1920 */
.L_x_103:
[----:B------:R-:W-:Y:S05]  /*5450*/  BSYNC B1 ;  /* 0x0000000000017941 */ /* 0x000fea0003800000 */
.L_x_102:
[----:B0----5:R-:W-:Y:S01]  /*5460*/  FMUL R21, R95, R88 ;  /* 0x000000585f157220 */ /* 0x021fe20000400000 */
[----:B------:R-:W-:Y:S01]  /*5470*/  ISETP.NE.AND P5, PT, R6, RZ, PT ;  /* 0x000000ff0600720c */ /* 0x000fe20003fa5270 */
[----:B------:R-:W-:Y:S02]  /*5480*/  BSSY B1, `(.L_x_104) ;  /* 0x0000006000017945 */ /* 0x000fe40003800000 */
[----:B------:R-:W-:Y:S01]  /*5490*/  FFMA R21, R138, R9, R21 ;  /* 0x000000098a157223 */ /* 0x000fe20000000015 */
[----:B------:R-:W-:-:S04]  /*54a0*/  ISETP.GT.AND P1, PT, R89, 0x80, P5 ;  /* 0x000000805900780c */ /* 0x000fc80002f24270 */
[----:B------:R0:W-:Y:S09]  /*54b0*/  @P4 STG.E desc[UR16][R32.64+0x220], R21 ;  /* 0x0002201520004986 */ /* 0x0001f2000c101910 */
[----:B------:R-:W-:Y:S05]  /*54c0*/  @!P1 BRA `(.L_x_105) ;  /* 0x0000000000049947 */ /* 0x000fea0003800000 */
[----:B------:R0:W5:Y:S02]  /*54d0*/  LDG.E.LTC128B R95, desc[UR16][R42.64+0x200] ;  /* 0x000200102a5f7981 */ /* 0x000164000c1e1920 */
.L_x_105:
[----:B------:R-:W-:Y:S05]  /*54e0*/  BSYNC B1 ;  /* 0x0000000000017941 */ /* 0x000fea0003800000 */
.L_x_104:
[----:B0----5:R-:W-:Y:S01]  /*54f0*/  FMUL R21, R95, R88 ;  /* 0x000000585f157220 */ /* 0x021fe20000400000 */
[----:B------:R-:W-:Y:S01]  /*5500*/  @P1 IMAD.MOV.U32 R20, RZ, RZ, R38 ;  /* 0x000000ffff141224 */ /* 0x000fe200078e0026 */
[----:B------:R-:W-:Y:S01]  /*5510*/  ISETP.NE.AND P4, PT, R101, RZ, PT ;  /* 0x000000ff6500720c */ /* 0x000fe20003f85270 */
[----:B------:R-:W-:Y:S01]  /*5520*/  BSSY B1, `(.L_x_106) ;  /* 0x0000007000017945 */ /* 0x000fe20003800000 */
[----:B------:R-:W-:Y:S01]  /*5530*/  FFMA R23, R136, R9, R21 ;  /* 0x0000000988177223 */ /* 0x000fe20000000015 */
[----:B------:R-:W-:-:S05]  /*5540*/  @P1 IMAD.MOV.U32 R21, RZ, RZ, R39 ;  /* 0x000000ffff151224 */ /* 0x000fca00078e0027 */
[----:B------:R0:W-:Y:S01]  /*5550*/  @P1 STG.E desc[UR16][R20.64+0x200], R23 ;  /* 0x0002001714001986 */ /* 0x0001e2000c101910 */
[----:B------:R-:W-:-:S13]  /*5560*/  ISETP.GT.AND P1, PT, R89, 0x80, P4 ;  /* 0x000000805900780c */ /* 0x000fda0002724270 */
[----:B0-----:R-:W-:Y:S05]  /*5570*/  @!P1 BRA `(.L_x_107) ;  /* 0x0000000000049947 */ /* 0x001fea0003800000 */
[----:B------:R0:W5:Y:S02]  /*5580*/  LDG.E.LTC128B R95, desc[UR16][R44.64+0x200] ;  /* 0x000200102c5f7981 */ /* 0x000164000c1e1920 */
.L_x_107:
[----:B------:R-:W-:Y:S05]  /*5590*/  BSYNC B1 ;  /* 0x0000000000017941 */ /* 0x000fea0003800000 */
.L_x_106:
[----:B-----5:R-:W-:Y:S01]  /*55a0*/  FMUL R21, R95, R88 ;  /* 0x000000585f157220 */ /* 0x020fe20000400000 */
[----:B------:R-:W-:Y:S01]  /*55b0*/  @P1 IMAD.MOV.U32 R20, RZ, RZ, R36 ;  /* 0x000000ffff141224 */ /* 0x000fe200078e0024 */
[----:B------:R-:W-:Y:S02]  /*55c0*/  BSSY B1, `(.L_x_108) ;  /* 0x0000007000017945 */ /* 0x000fe40003800000 */
[----:B------:R-:W-:Y:S01]  /*55d0*/  FFMA R23, R134, R9, R21 ;  /* 0x0000000986177223 */ /* 0x000fe20000000015 */
[----:B------:R-:W-:-:S05]  /*55e0*/  @P1 IMAD.MOV.U32 R21, RZ, RZ, R37 ;  /* 0x000000ffff151224 */ /* 0x000fca00078e0025 */
[----:B------:R0:W-:Y:S01]  /*55f0*/  @P1 STG.E desc[UR16][R20.64+0x200], R23 ;  /* 0x0002001714001986 */ /* 0x0001e2000c101910 */
[----:B------:R-:W-:-:S13]  /*5600*/  ISETP.GT.AND P1, PT, R89, 0x88, P5 ;  /* 0x000000885900780c */ /* 0x000fda0002f24270 */
[----:B0-----:R-:W-:Y:S05]  /*5610*/  @!P1 BRA `(.L_x_109) ;  /* 0x0000000000049947 */ /* 0x001fea0003800000 */
[----:B------:R0:W5:Y:S02]  /*5620*/  LDG.E.LTC128B R95, desc[UR16][R42.64+0x220] ;  /* 0x000220102a5f7981 */ /* 0x000164000c1e1920 */
.L_x_109:
[----:B------:R-:W-:Y:S05]  /*5630*/  BSYNC B1 ;  /* 0x0000000000017941 */ /* 0x000fea0003800000 */
.L_x_108:
[----:B-----5:R-:W-:Y:S01]  /*5640*/  FMUL R21, R95, R88 ;  /* 0x000000585f157220 */ /* 0x020fe20000400000 */
[----:B------:R-:W-:Y:S03]  /*5650*/  BSSY B1, `(.L_x_110) ;  /* 0x0000006000017945 */ /* 0x000fe60003800000 */
[----:B------:R-:W-:-:S05]  /*5660*/  FFMA R21, R132, R9, R21 ;  /* 0x0000000984157223 */ /* 0x000fca0000000015 */
[----:B------:R0:W-:Y:S01]  /*5670*/  @P1 STG.E desc[UR16][R38.64+0x220], R21 ;  /* 0x0002201526001986 */ /* 0x0001e2000c101910 */
[----:B------:R-:W-:-:S13]  /*5680*/  ISETP.GT.AND P1, PT, R89, 0x88, P4 ;  /* 0x000000885900780c */ /* 0x000fda0002724270 */
[----:B0-----:R-:W-:Y:S05]  /*5690*/  @!P1 BRA `(.L_x_111) ;  /* 0x0000000000049947 */ /* 0x001fea0003800000 */
[----:B------:R0:W5:Y:S02]  /*56a0*/  LDG.E.LTC128B R95, desc[UR16][R44.64+0x220] ;  /* 0x000220102c5f7981 */ /* 0x000164000c1e1920 */
.L_x_111:
[----:B------:R-:W-:Y:S05]  /*56b0*/  BSYNC B1 ;  /* 0x0000000000017941 */ /* 0x000fea0003800000 */
.L_x_110:
[----:B-----5:R-:W-:Y:S01]  /*56c0*/  FMUL R21, R95, R88 ;  /* 0x000000585f157220 */ /* 0x020fe20000400000 */
[----:B------:R-:W-:Y:S01]  /*56d0*/  ISETP.NE.AND P5, PT, R103, RZ, PT ;  /* 0x000000ff6700720c */ /* 0x000fe20003fa5270 */
[----:B------:R-:W-:Y:S02]  /*56e0*/  BSSY B1, `(.L_x_112) ;  /* 0x0000006000017945 */ /* 0x000fe40003800000 */
[----:B------:R-:W-:-:S05]  /*56f0*/  FFMA R21, R130, R9, R21 ;  /* 0x0000000982157223 */ /* 0x000fca0000000015 */
[----:B------:R0:W-:Y:S01]  /*5700*/  @P1 STG.E desc[UR16][R36.64+0x220], R21 ;  /* 0x0002201524001986 */ /* 0x0001e2000c101910 */
[----:B------:R-:W-:-:S13]  /*5710*/  ISETP.GT.AND P1, PT, R89, 0x80, P5 ;  /* 0x000000805900780c */ /* 0x000fda0002f24270 */
[----:B0-----:R-:W-:Y:S05]  /*5720*/  @!P1 BRA `(.L_x_113) ;  /* 0x0000000000049947 */ /* 0x001fea0003800000 */
[----:B------:R0:W5:Y:S02]  /*5730*/  LDG.E.LTC128B R95, desc[UR16][R50.64+0x200] ;  /* 0x00020010325f7981 */ /* 0x000164000c1e1920 */
.L_x_113:
[----:B------:R-:W-:Y:S05]  /*5740*/  BSYNC B1 ;  /* 0x0000000000017941 */ /* 0x000fea0003800000 */
.L_x_112:
        /* <DEDUP_REMOVED lines=8> */
.L_x_115:
[----:B------:R-:W-:Y:S05]  /*57d0*/  BSYNC B1 ;  /* 0x0000000000017941 */ /* 0x000fea0003800000 */
.L_x_114:
[----:B-----5:R-:W-:Y:S01]  /*57e0*/  FMUL R21, R95, R88 ;  /* 0x000000585f157220 */ /* 0x020fe20000400000 */
[----:B------:R-:W-:Y:S03]  /*57f0*/  BSSY B1, `(.L_x_116) ;  /* 0x0000006000017945 */ /* 0x000fe60003800000 */
[----:B------:R-:W-:-:S05]  /*5800*/  FFMA R21, R126, R9, R21 ;  /* 0x000000097e157223 */ /* 0x000fca0000000015 */
[----:B------:R0:W-:Y:S01]  /*5810*/  @P1 STG.E desc[UR16][R46.64+0x200], R21 ;  /* 0x000200152e001986 */ /* 0x0001e2000c101910 */
[----:B------:R-:W-:-:S13]  /*5820*/  ISETP.GT.AND P1, PT, R89, 0x88, P5 ;  /* 0x000000885900780c */ /* 0x000fda0002f24270 */
[----:B0-----:R-:W-:Y:S05]  /*5830*/  @!P1 BRA `(.L_x_117) ;  /* 0x0000000000049947 */ /* 0x001fea0003800000 */
[----:B------:R0:W5:Y:S02]  /*5840*/  LDG.E.LTC128B R95, desc[UR16][R50.64+0x220] ;  /* 0x00022010325f7981 */ /* 0x000164000c1e1920 */
.L_x_117:
[----:B------:R-:W-:Y:S05]  /*5850*/  BSYNC B1 ;  /* 0x0000000000017941 */ /* 0x000fea0003800000 */
.L_x_116:
[----:B-----5:R-:W-:Y:S01]  /*5860*/  FMUL R21, R95, R88 ;  /* 0x000000585f157220 */ /* 0x020fe20000400000 */
[----:B------:R-:W-:Y:S03]  /*5870*/  BSSY B1, `(.L_x_118) ;  /* 0x0000006000017945 */ /* 0x000fe60003800000 */
[----:B------:R-:W-:-:S05]  /*5880*/  FFMA R21, R124, R9, R21 ;  /* 0x000000097c157223 */ /* 0x000fca0000000015 */
[----:B------:R0:W-:Y:S01]  /*5890*/  @P1 STG.E desc[UR16][R48.64+0x220], R21 ;  /* 0x0002201530001986 */ /* 0x0001e2000c101910 */
[----:B------:R-:W-:-:S13]  /*58a0*/  ISETP.GT.AND P1, PT, R89, 0x88, P4 ;  /* 0x000000885900780c */ /* 0x000fda0002724270 */
[----:B0-----:R-:W-:Y:S05]  /*58b0*/  @!P1 BRA `(.L_x_119) ;  /* 0x0000000000049947 */ /* 0x001fea0003800000 */
[----:B------:R0:W5:Y:S02]  /*58c0*/  LDG.E.LTC128B R95, desc[UR16][R52.64+0x220] ;  /* 0x00022010345f7981 */ /* 0x000164000c1e1920 */
.L_x_119:
[----:B------:R-:W-:Y:S05]  /*58d0*/  BSYNC B1 ;  /* 0x0000000000017941 */ /* 0x000fea0003800000 */
.L_x_118:
        /* <DEDUP_REMOVED lines=8> */
.L_x_121:
[----:B------:R-:W-:Y:S05]  /*5960*/  BSYNC B1 ;  /* 0x0000000000017941 */ /* 0x000fea0003800000 */
.L_x_120:
        /* <DEDUP_REMOVED lines=8> */
.L_x_123:
[----:B------:R-:W-:Y:S05]  /*59f0*/  BSYNC B1 ;  /* 0x0000000000017941 */ /* 0x000fea0003800000 */
.L_x_122:
[----:B-----5:R-:W-:Y:S01]  /*5a00*/  FMUL R21, R95, R88 ;  /* 0x000000585f157220 */ /* 0x020fe20000400000 */
[----:B------:R-:W-:Y:S03]  /*5a10*/  BSSY B1, `(.L_x_124) ;  /* 0x0000006000017945 */ /* 0x000fe60003800000 */
[----:B------:R-:W-:-:S05]  /*5a20*/  FFMA R21, R118, R9, R21 ;  /* 0x0000000976157223 */ /* 0x000fca0000000015 */
[----:B------:R0:W-:Y:S01]  /*5a30*/  @P1 STG.E desc[UR16][R54.64+0x200], R21 ;  /* 0x0002001536001986 */ /* 0x0001e2000c101910 */
[----:B------:R-:W-:-:S13]  /*5a40*/  ISETP.GT.AND P1, PT, R89, 0x88, P5 ;  /* 0x000000885900780c */ /* 0x000fda0002f24270 */
[----:B0-----:R-:W-:Y:S05]  /*5a50*/  @!P1 BRA `(.L_x_125) ;  /* 0x0000000000049947 */ /* 0x001fea0003800000 */
[----:B------:R0:W5:Y:S02]  /*5a60*/  LDG.E.LTC128B R95, desc[UR16][R18.64+0x220] ;  /* 0x00022010125f7981 */ /* 0x000164000c1e1920 */
.L_x_125:
[----:B------:R-:W-:Y:S05]  /*5a70*/  BSYNC B1 ;  /* 0x0000000000017941 */ /* 0x000fea0003800000 */
.L_x_124:
[----:B0----5:R-:W-:Y:S01]  /*5a80*/  FMUL R19, R95, R88 ;  /* 0x000000585f137220 */ /* 0x021fe20000400000 */
[----:B------:R-:W-:Y:S03]  /*5a90*/  BSSY B1, `(.L_x_126) ;  /* 0x0000006000017945 */ /* 0x000fe60003800000 */
[----:B------:R-:W-:-:S05]  /*5aa0*/  FFMA R19, R116, R9, R19 ;  /* 0x0000000974137223 */ /* 0x000fca0000000013 */
[----:B------:R0:W-:Y:S01]  /*5ab0*/  @P1 STG.E desc[UR16][R56.64+0x220], R19 ;  /* 0x0002201338001986 */ /* 0x0001e2000c101910 */
[----:B------:R-:W-:-:S13]  /*5ac0*/  ISETP.GT.AND P1, PT, R89, 0x88, P4 ;  /* 0x000000885900780c */ /* 0x000fda0002724270 */
[----:B0-----:R-:W-:Y:S05]  /*5ad0*/  @!P1 BRA `(.L_x_127) ;  /* 0x0000000000049947 */ /* 0x001fea0003800000 */
[----:B------:R0:W5:Y:S02]  /*5ae0*/  LDG.E.LTC128B R95, desc[UR16][R16.64+0x220] ;  /* 0x00022010105f7981 */ /* 0x000164000c1e1920 */
.L_x_127:
[----:B------:R-:W-:Y:S05]  /*5af0*/  BSYNC B1 ;  /* 0x0000000000017941 */ /* 0x000fea0003800000 */
.L_x_126:
[----:B0----5:R-:W-:Y:S01]  /*5b00*/  FMUL R17, R95, R88 ;  /* 0x000000585f117220 */ /* 0x021fe20000400000 */
[----:B------:R-:W-:Y:S01]  /*5b10*/  ISETP.NE.AND P5, PT, R113, RZ, PT ;  /* 0x000000ff7100720c */ /* 0x000fe20003fa5270 */
[----:B------:R-:W-:Y:S02]  /*5b20*/  BSSY B1, `(.L_x_128) ;  /* 0x0000006000017945 */ /* 0x000fe40003800000 */
[----:B------:R-:W-:-:S05]  /*5b30*/  FFMA R17, R114, R9, R17 ;  /* 0x0000000972117223 */ /* 0x000fca0000000011 */
[----:B------:R0:W-:Y:S01]  /*5b40*/  @P1 STG.E desc[UR16][R76.64+0x220], R17 ;  /* 0x000220114c001986 */ /* 0x0001e2000c101910 */
[----:B------:R-:W-:-:S13]  /*5b50*/  ISETP.GT.AND P1, PT, R89, 0x80, P5 ;  /* 0x000000805900780c */ /* 0x000fda0002f24270 */
[----:B0-----:R-:W-:Y:S05]  /*5b60*/  @!P1 BRA `(.L_x_129) ;  /* 0x0000000000049947 */ /* 0x001fea0003800000 */
[----:B------:R0:W5:Y:S02]  /*5b70*/  LDG.E.LTC128B R95, desc[UR16][R66.64+0x200] ;  /* 0x00020010425f7981 */ /* 0x000164000c1e1920 */
.L_x_129:
[----:B------:R-:W-:Y:S05]  /*5b80*/  BSYNC B1 ;  /* 0x0000000000017941 */ /* 0x000fea0003800000 */
.L_x_128:
        /* <DEDUP_REMOVED lines=8> */
.L_x_131:
[----:B------:R-:W-:Y:S05]  /*5c10*/  BSYNC B1 ;  /* 0x0000000000017941 */ /* 0x000fea0003800000 */
.L_x_130:
[----:B-----5:R-:W-:Y:S01]  /*5c20*/  FMUL R17, R95, R88 ;  /* 0x000000585f117220 */ /* 0x020fe20000400000 */
[----:B------:R-:W-:Y:S03]  /*5c30*/  BSSY B1, `(.L_x_132) ;  /* 0x0000006000017945 */ /* 0x000fe60003800000 */
[----:B------:R-:W-:-:S05]  /*5c40*/  FFMA R17, R110, R9, R17 ;  /* 0x000000096e117223 */ /* 0x000fca0000000011 */
[----:B------:R0:W-:Y:S01]  /*5c50*/  @P1 STG.E desc[UR16][R14.64+0x200], R17 ;  /* 0x000200110e001986 */ /* 0x0001e2000c101910 */
[----:B------:R-:W-:-:S13]  /*5c60*/  ISETP.GT.AND P1, PT, R89, 0x88, P5 ;  /* 0x000000885900780c */ /* 0x000fda0002f24270 */
[----:B0-----:R-:W-:Y:S05]  /*5c70*/  @!P1 BRA `(.L_x_133) ;  /* 0x0000000000049947 */ /* 0x001fea0003800000 */
[----:B------:R0:W5:Y:S02]  /*5c80*/  LDG.E.LTC128B R95, desc[UR16][R66.64+0x220] ;  /* 0x00022010425f7981 */ /* 0x000164000c1e1920 */
.L_x_133:
[----:B------:R-:W-:Y:S05]  /*5c90*/  BSYNC B1 ;  /* 0x0000000000017941 */ /* 0x000fea0003800000 */
.L_x_132:
[----:B-----5:R-:W-:Y:S01]  /*5ca0*/  FMUL R15, R95, R88 ;  /* 0x000000585f0f7220 */ /* 0x020fe20000400000 */
[----:B------:R-:W-:Y:S03]  /*5cb0*/  BSSY B1, `(.L_x_134) ;  /* 0x0000006000017945 */ /* 0x000fe60003800000 */
[----:B------:R-:W-:-:S05]  /*5cc0*/  FFMA R15, R108, R9, R15 ;  /* 0x000000096c0f7223 */ /* 0x000fca000000000f */
[----:B------:R0:W-:Y:S01]  /*5cd0*/  @P1 STG.E desc[UR16][R12.64+0x220], R15 ;  /* 0x0002200f0c001986 */ /* 0x0001e2000c101910 */
[----:B------:R-:W-:-:S13]  /*5ce0*/  ISETP.GT.AND P1, PT, R89, 0x88, P4 ;  /* 0x000000885900780c */ /* 0x000fda0002724270 */
[----:B0-----:R-:W-:Y:S05]  /*5cf0*/  @!P1 BRA `(.L_x_135) ;  /* 0x0000000000049947 */ /* 0x001fea0003800000 */
[----:B------:R0:W5:Y:S02]  /*5d00*/  LDG.E.LTC128B R95, desc[UR16][R68.64+0x220] ;  /* 0x00022010445f7981 */ /* 0x000164000c1e1920 */
.L_x_135:
[----:B------:R-:W-:Y:S05]  /*5d10*/  BSYNC B1 ;  /* 0x0000000000017941 */ /* 0x000fea0003800000 */
.L_x_134:
        /* <DEDUP_REMOVED lines=8> */
.L_x_137:
[----:B------:R-:W-:Y:S05]  /*5da0*/  BSYNC B1 ;  /* 0x0000000000017941 */ /* 0x000fea0003800000 */
.L_x_136:
[----:B-----5:R-:W-:Y:S01]  /*5db0*/  FMUL R13, R95, R88 ;  /* 0x000000585f0d7220 */ /* 0x020fe20000400000 */
[----:B------:R-:W-:Y:S03]  /*5dc0*/  BSSY B1, `(.L_x_138) ;  /* 0x0000006000017945 */ /* 0x000fe60003800000 */
[----:B------:R-:W-:-:S05]  /*5dd0*/  FFMA R13, R104, R9, R13 ;  /* 0x00000009680d7223 */ /* 0x000fca000000000d */
[----:B------:R0:W-:Y:S01]  /*5de0*/  @P1 STG.E desc[UR16][R170.64+0x200], R13 ;  /* 0x0002000daa001986 */ /* 0x0001e2000c101910 */
[----:B------:R-:W-:-:S13]  /*5df0*/  ISETP.GT.AND P1, PT, R89, 0x80, P6 ;  /* 0x000000805900780c */ /* 0x000fda0003724270 */
[----:B0-----:R-:W-:Y:S05]  /*5e00*/  @!P1 BRA `(.L_x_139) ;  /* 0x0000000000049947 */ /* 0x001fea0003800000 */
[----:B------:R0:W5:Y:S02]  /*5e10*/  LDG.E.LTC128B R95, desc[UR16][R80.64+0x200] ;  /* 0x00020010505f7981 */ /* 0x000164000c1e1920 */
.L_x_139:
[----:B------:R-:W-:Y:S05]  /*5e20*/  BSYNC B1 ;  /* 0x0000000000017941 */ /* 0x000fea0003800000 */
.L_x_138:
[----:B-----5:R-:W-:Y:S01]  /*5e30*/  FMUL R13, R95, R88 ;  /* 0x000000585f0d7220 */ /* 0x020fe20000400000 */
[----:B------:R-:W-:Y:S01]  /*5e40*/  ISETP.GT.AND P4, PT, R89, 0x88, P4 ;  /* 0x000000885900780c */ /* 0x000fe20002784270 */
[----:B------:R-:W-:Y:S02]  /*5e50*/  BSSY B1, `(.L_x_140) ;  /* 0x0000005000017945 */ /* 0x000fe40003800000 */
[----:B------:R-:W-:-:S05]  /*5e60*/  FFMA R13, R102, R9, R13 ;  /* 0x00000009660d7223 */ /* 0x000fca000000000d */
[----:B------:R0:W-:Y:S05]  /*5e70*/  @P1 STG.E desc[UR16][R70.64+0x200], R13 ;  /* 0x0002000d46001986 */ /* 0x0001ea000c101910 */
[----:B------:R-:W-:Y:S05]  /*5e80*/  @!P4 BRA `(.L_x_141) ;  /* 0x000000000004c947 */ /* 0x000fea0003800000 */
[----:B------:R0:W5:Y:S02]  /*5e90*/  LDG.E.LTC128B R95, desc[UR16][R78.64+0x220] ;  /* 0x000220104e5f7981 */ /* 0x000164000c1e1920 */
.L_x_141:
[----:B------:R-:W-:Y:S05]  /*5ea0*/  BSYNC B1 ;  /* 0x0000000000017941 */ /* 0x000fea0003800000 */
.L_x_140:
[----:B0----5:R-:W-:Y:S01]  /*5eb0*/  FMUL R13, R95, R88 ;  /* 0x000000585f0d7220 */ /* 0x021fe20000400000 */
[----:B------:R-:W-:Y:S01]  /*5ec0*/  ISETP.GT.AND P1, PT, R89, 0x88, P6 ;  /* 0x000000885900780c */ /* 0x000fe20003724270 */
[----:B------:R-:W-:Y:S02]  /*5ed0*/  BSSY B1, `(.L_x_142) ;  /* 0x0000005000017945 */ /* 0x000fe40003800000 */
[----:B------:R-:W-:-:S05]  /*5ee0*/  FFMA R13, R100, R9, R13 ;  /* 0x00000009640d7223 */ /* 0x000fca000000000d */
[----:B------:R0:W-:Y:S05]  /*5ef0*/  @P4 STG.E desc[UR16][R72.64+0x220], R13 ;  /* 0x0002200d48004986 */ /* 0x0001ea000c101910 */
[----:B------:R-:W-:Y:S05]  /*5f00*/  @!P1 BRA `(.L_x_143) ;  /* 0x0000000000049947 */ /* 0x000fea0003800000 */
[----:B------:R0:W5:Y:S02]  /*5f10*/  LDG.E.LTC128B R95, desc[UR16][R80.64+0x220] ;  /* 0x00022010505f7981 */ /* 0x000164000c1e1920 */
.L_x_143:
[----:B------:R-:W-:Y:S05]  /*5f20*/  BSYNC B1 ;  /* 0x0000000000017941 */ /* 0x000fea0003800000 */
.L_x_142:
[----:B0----5:R-:W-:Y:S01]  /*5f30*/  FMUL R13, R95, R88 ;  /* 0x000000585f0d7220 */ /* 0x021fe20000400000 */
[----:B------:R-:W-:Y:S01]  /*5f40*/  ISETP.GT.AND P4, PT, R89, 0x80, P3 ;  /* 0x000000805900780c */ /* 0x000fe20001f84270 */
[----:B------:R-:W-:Y:S02]  /*5f50*/  BSSY B1, `(.L_x_144) ;  /* 0x0000005000017945 */ /* 0x000fe40003800000 */
[----:B------:R-:W-:-:S05]  /*5f60*/  FFMA R13, R98, R9, R13 ;  /* 0x00000009620d7223 */ /* 0x000fca000000000d */
[----:B------:R0:W-:Y:S05]  /*5f70*/  @P1 STG.E desc[UR16][R164.64+0x220], R13 ;  /* 0x0002200da4001986 */ /* 0x0001ea000c101910 */
[----:B------:R-:W-:Y:S05]  /*5f80*/  @!P4 BRA `(.L_x_145) ;  /* 0x000000000004c947 */ /* 0x000fea0003800000 */
[----:B------:R0:W5:Y:S02]  /*5f90*/  LDG.E.LTC128B R95, desc[UR16][R10.64+0x200] ;  /* 0x000200100a5f7981 */ /* 0x000164000c1e1920 */
.L_x_145:
[----:B------:R-:W-:Y:S05]  /*5fa0*/  BSYNC B1 ;  /* 0x0000000000017941 */ /* 0x000fea0003800000 */
.L_x_144:
[----:B0----5:R-:W-:Y:S01]  /*5fb0*/  FMUL R13, R95, R88 ;  /* 0x000000585f0d7220 */ /* 0x021fe20000400000 */
[----:B------:R-:W-:Y:S01]  /*5fc0*/  ISETP.GT.AND P1, PT, R89, 0x80, P2 ;  /* 0x000000805900780c */ /* 0x000fe20001724270 */
[----:B------:R-:W-:Y:S02]  /*5fd0*/  BSSY B1, `(.L_x_146) ;  /* 0x0000005000017945 */ /* 0x000fe40003800000 */
[----:B------:R-:W-:-:S05]  /*5fe0*/  FFMA R13, R96, R9, R13 ;  /* 0x00000009600d7223 */ /* 0x000fca000000000d */
[----:B------:R0:W-:Y:S05]  /*5ff0*/  @P4 STG.E desc[UR16][R162.64+0x200], R13 ;  /* 0x0002000da2004986 */ /* 0x0001ea000c101910 */
[----:B------:R-:W-:Y:S05]  /*6000*/  @!P1 BRA `(.L_x_147) ;  /* 0x0000000000049947 */ /* 0x000fea0003800000 */
[----:B------:R0:W5:Y:S02]  /*6010*/  LDG.E.LTC128B R95, desc[UR16][R58.64+0x200] ;  /* 0x000200103a5f7981 */ /* 0x000164000c1e1920 */
.L_x_147:
[----:B------:R-:W-:Y:S05]  /*6020*/  BSYNC B1 ;  /* 0x0000000000017941 */ /* 0x000fea0003800000 */
.L_x_146:
[----:B0----5:R-:W-:Y:S01]  /*6030*/  FMUL R13, R95, R88 ;  /* 0x000000585f0d7220 */ /* 0x021fe20000400000 */
[----:B------:R-:W-:Y:S01]  /*6040*/  ISETP.GT.AND P3, PT, R89, 0x88, P3 ;  /* 0x000000885900780c */ /* 0x000fe20001f64270 */
[----:B------:R-:W-:Y:S02]  /*6050*/  BSSY B1, `(.L_x_148) ;  /* 0x0000005000017945 */ /* 0x000fe40003800000 */
[----:B------:R-:W-:-:S05]  /*6060*/  FFMA R13, R94, R9, R13 ;  /* 0x000000095e0d7223 */ /* 0x000fca000000000d */
[----:B------:R0:W-:Y:S05]  /*6070*/  @P1 STG.E desc[UR16][R60.64+0x200], R13 ;  /* 0x0002000d3c001986 */ /* 0x0001ea000c101910 */
[----:B------:R-:W-:Y:S05]  /*6080*/  @!P3 BRA `(.L_x_149) ;  /* 0x000000000004b947 */ /* 0x000fea0003800000 */
[----:B------:R0:W5:Y:S02]  /*6090*/  LDG.E.LTC128B R95, desc[UR16][R10.64+0x220] ;  /* 0x000220100a5f7981 */ /* 0x000164000c1e1920 */
.L_x_149:
[----:B------:R-:W-:Y:S05]  /*60a0*/  BSYNC B1 ;  /* 0x0000000000017941 */ /* 0x000fea0003800000 */
.L_x_148:
[----:B0----5:R-:W-:Y:S01]  /*60b0*/  FMUL R11, R95, R88 ;  /* 0x000000585f0b7220 */ /* 0x021fe20000400000 */
[----:B------:R-:W-:Y:S01]  /*60c0*/  ISETP.GT.AND P2, PT, R89, 0x88, P2 ;  /* 0x000000885900780c */ /* 0x000fe20001744270 */
[----:B------:R-:W-:Y:S02]  /*60d0*/  BSSY B1, `(.L_x_150) ;  /* 0x0000005000017945 */ /* 0x000fe40003800000 */
[----:B------:R-:W-:-:S05]  /*60e0*/  FFMA R11, R92, R9, R11 ;  /* 0x000000095c0b7223 */ /* 0x000fca000000000b */
[----:B------:R0:W-:Y:S05]  /*60f0*/  @P3 STG.E desc[UR16][R158.64+0x220], R11 ;  /* 0x0002200b9e003986 */ /* 0x0001ea000c101910 */
[----:B------:R-:W-:Y:S05]  /*6100*/  @!P2 BRA `(.L_x_151) ;  /* 0x000000000004a947 */ /* 0x000fea0003800000 */
[----:B------:R0:W5:Y:S02]  /*6110*/  LDG.E.LTC128B R95, desc[UR16][R58.64+0x220] ;  /* 0x000220103a5f7981 */ /* 0x000164000c1e1920 */
.L_x_151:
[----:B------:R-:W-:Y:S05]  /*6120*/  BSYNC B1 ;  /* 0x0000000000017941 */ /* 0x000fea0003800000 */
.L_x_150:
[----:B-----5:R-:W-:-:S04]  /*6130*/  FMUL R95, R95, R88 ;  /* 0x000000585f5f7220 */ /* 0x020fc80000400000 */
[----:B------:R-:W-:Y:S01]  /*6140*/  FFMA R95, R90, R9, R95 ;  /* 0x000000095a5f7223 */ /* 0x000fe2000000005f */
[----:B------:R-:W-:Y:S06]  /*6150*/  @!P2 BRA `(.L_x_152) ;  /* 0x00000010009ca947 */ /* 0x000fec0003800000 */
[----:B------:R0:W-:Y:S01]  /*6160*/  STG.E desc[UR16][R62.64+0x220], R95 ;  /* 0x0002205f3e007986 */ /* 0x0001e2000c101910 */
[----:B------:R-:W-:Y:S05]  /*6170*/  BRA `(.L_x_152) ;  /* 0x0000001000947947 */ /* 0x000fea0003800000 */
.L_x_29:
[----:B------:R-:W-:Y:S01]  /*6180*/  ULDC.64 UR6, c[0x0][0x6c0] ;  /* 0x0001b00000067ab9 */ /* 0x000fe20000000a00 */
[----:B------:R-:W-:Y:S01]  /*6190*/  P2R R62, PR, RZ, 0x1 ;  /* 0x00000001ff3e7803 */ /* 0x000fe20000000000 */
[-C--:B------:R-:W-:Y:S01]  /*61a0*/  FMUL R95, R95, R9.reuse ;  /* 0x000000095f5f7220 */ /* 0x080fe20000400000 */
[C---:B------:R-:W-:Y:S01]  /*61b0*/  LEA R10, P2, R22.reuse, UR6, 0x2 ;  /* 0x00000006160a7c11 */ /* 0x040fe2000f8410ff */
[-C--:B------:R-:W-:Y:S01]  /*61c0*/  FMUL R97, R97, R9.reuse ;  /* 0x0000000961617220 */ /* 0x080fe20000400000 */
[----:B------:R-:W-:Y:S01]  /*61d0*/  ISETP.GT.AND P0, PT, R105, 0x1, PT ;  /* 0x000000016900780c */ /* 0x000fe20003f04270 */
[-C--:B------:R-:W-:Y:S01]  /*61e0*/  FMUL R15, R17, R9.reuse ;  /* 0x00000009110f7220 */ /* 0x080fe20000400000 */
[----:B------:R-:W-:Y:S01]  /*61f0*/  LEA.HI.X R11, R22, UR7, R21, 0x2, P2 ;  /* 0x00000007160b7c11 */ /* 0x000fe200090f1415 */
[----:B------:R-:W-:Y:S01]  /*6200*/  FMUL R19, R18, R9 ;  /* 0x0000000912137220 */ /* 0x000fe20000400000 */
[C---:B------:R-:W-:Y:S01]  /*6210*/  ISETP.GT.AND P2, PT, R89.reuse, RZ, P0 ;  /* 0x000000ff5900720c */ /* 0x040fe20000744270 */
[C---:B------:R-:W-:Y:S01]  /*6220*/  IMAD.SHL.U32 R71, R32.reuse, 0x20, RZ ;  /* 0x0000002020477824 */ /* 0x040fe200078e00ff */
[C---:B------:R-:W-:Y:S01]  /*6230*/  LEA R12, P4, R32.reuse, R10, 0x2 ;  /* 0x0000000a200c7211 */ /* 0x040fe200078810ff */
[----:B------:R-:W-:Y:S01]  /*6240*/  @P3 STG.E desc[UR16][R10.64], R95 ;  /* 0x0000005f0a003986 */ /* 0x000fe2000c101910 */
[----:B------:R-:W-:Y:S01]  /*6250*/  ISETP.GT.AND P3, PT, R89, 0x8, P1 ;  /* 0x000000085900780c */ /* 0x000fe20000f64270 */
[----:B------:R-:W-:Y:S01]  /*6260*/  IMAD R21, R33, 0x1c, RZ ;  /* 0x0000001c21157824 */ /* 0x000fe200078e02ff */
[--C-:B------:R-:W-:Y:S01]  /*6270*/  LEA.HI.X R13, R32, R11, R33.reuse, 0x2, P4 ;  /* 0x0000000b200d7211 */ /* 0x100fe200020f1421 */
[-C--:B------:R-:W-:Y:S01]  /*6280*/  FMUL R23, R210, R9.reuse ;  /* 0x00000009d2177220 */ /* 0x080fe20000400000 */
[----:B------:R-:W-:Y:S01]  /*6290*/  SHF.L.U64.HI R69, R32, 0x5, R33 ;  /* 0x0000000520457819 */ /* 0x000fe20000010221 */
[----:B------:R-:W-:Y:S01]  /*62a0*/  FMUL R27, R206, R9 ;  /* 0x00000009ce1b7220 */ /* 0x000fe20000400000 */
[C---:B------:R-:W-:Y:S01]  /*62b0*/  ISETP.GT.AND P6, PT, R105.reuse, 0x8, PT ;  /* 0x000000086900780c */ /* 0x040fe20003fc4270 */
[----:B------:R-:W-:Y:S01]  /*62c0*/  IMAD.WIDE.U32 R16, R32, 0x1c, R12 ;  /* 0x0000001c20107825 */ /* 0x000fe200078e000c */
[----:B------:R-:W-:Y:S01]  /*62d0*/  ISETP.GT.AND P5, PT, R105, 0x9, PT ;  /* 0x000000096900780c */ /* 0x000fe20003fa4270 */
[----:B------:R-:W-:Y:S01]  /*62e0*/  @P2 STG.E desc[UR16][R12.64], R97 ;  /* 0x000000610c002986 */ /* 0x000fe2000c101910 */
[----:B------:R-:W-:Y:S01]  /*62f0*/  ISETP.GT.AND P2, PT, R89, 0x8, P0 ;  /* 0x000000085900780c */ /* 0x000fe20000744270 */
[----:B------:R-:W-:-:S02]  /*6300*/  IMAD.IADD R17, R21, 0x1, R17 ;  /* 0x0000000115117824 */ /* 0x000fc400078e0211 */
[-C--:B------:R-:W-:Y:S01]  /*6310*/  FMUL R33, R204, R9.reuse ;  /* 0x00000009cc217220 */ /* 0x080fe20000400000 */
[----:B------:R0:W-:Y:S01]  /*6320*/  @P3 STG.E desc[UR16][R10.64+0x20], R15 ;  /* 0x0000200f0a003986 */ /* 0x0001e2000c101910 */
[----:B------:R-:W-:Y:S01]  /*6330*/  ISETP.GT.AND P3, PT, R89, RZ, P6 ;  /* 0x000000ff5900720c */ /* 0x000fe20003764270 */
[-C--:B------:R-:W-:Y:S01]  /*6340*/  FMUL R35, R196, R9.reuse ;  /* 0x00000009c4237220 */ /* 0x080fe20000400000 */
[----:B------:R-:W-:Y:S01]  /*6350*/  P2R R6, PR, RZ, 0x1 ;  /* 0x00000001ff067803 */ /* 0x000fe20000000000 */
[-C--:B------:R-:W-:Y:S01]  /*6360*/  FMUL R37, R194, R9.reuse ;  /* 0x00000009c2257220 */ /* 0x080fe20000400000 */
[----:B------:R-:W-:Y:S01]  /*6370*/  ISETP.GT.AND P0, PT, R105, 0x11, PT ;  /* 0x000000116900780c */ /* 0x000fe20003f04270 */
[-C--:B------:R-:W-:Y:S01]  /*6380*/  FMUL R43, R192, R9.reuse ;  /* 0x00000009c02b7220 */ /* 0x080fe20000400000 */
[-C--:B------:R-:W-:Y:S01]  /*6390*/  FMUL R49, R184, R9.reuse ;  /* 0x00000009b8317220 */ /* 0x080fe20000400000 */
[-C--:B------:R-:W-:Y:S01]  /*63a0*/  FMUL R51, R182, R9.reuse ;  /* 0x00000009b6337220 */ /* 0x080fe20000400000 */
[-C--:B------:R-:W-:Y:S01]  /*63b0*/  FMUL R53, R178, R9.reuse ;  /* 0x00000009b2357220 */ /* 0x080fe20000400000 */
[----:B------:R-:W-:Y:S01]  /*63c0*/  @P2 STG.E desc[UR16][R12.64+0x20], R19 ;  /* 0x000020130c002986 */ /* 0x000fe2000c101910 */
[----:B------:R-:W-:Y:S01]  /*63d0*/  IADD3 R20, P2, R71, R12, RZ ;  /* 0x0000000c47147210 */ /* 0x000fe20007f5e0ff */
[-C--:B0-----:R-:W-:Y:S01]  /*63e0*/  FMUL R15, R208, R9.reuse ;  /* 0x00000009d00f7220 */ /* 0x081fe20000400000 */
[-C--:B------:R-:W-:Y:S01]  /*63f0*/  FMUL R55, R176, R9.reuse ;  /* 0x00000009b0377220 */ /* 0x080fe20000400000 */
[----:B------:R-:W-:Y:S01]  /*6400*/  @P3 STG.E desc[UR16][R16.64], R23 ;  /* 0x0000001710003986 */ /* 0x000fe2000c101910 */
[----:B------:R-:W-:Y:S01]  /*6410*/  ISETP.GT.AND P3, PT, R105, 0x10, PT ;  /* 0x000000106900780c */ /* 0x000fe20003f64270 */
[----:B------:R-:W-:Y:S01]  /*6420*/  IMAD.X R21, R69, 0x1, R13, P2 ;  /* 0x0000000145157824 */ /* 0x000fe200010e060d */
[----:B------:R-:W-:Y:S01]  /*6430*/  ISETP.GT.AND P2, PT, R89, RZ, P5 ;  /* 0x000000ff5900720c */ /* 0x000fe20002f44270 */
[-C--:B------:R-:W-:Y:S01]  /*6440*/  FMUL R57, R174, R9.reuse ;  /* 0x00000009ae397220 */ /* 0x080fe20000400000 */
[-C--:B------:R-:W-:Y:S01]  /*6450*/  FMUL R59, R172, R9.reuse ;  /* 0x00000009ac3b7220 */ /* 0x080fe20000400000 */
[-C--:B------:R-:W-:Y:S01]  /*6460*/  FMUL R61, R168, R9.reuse ;  /* 0x00000009a83d7220 */ /* 0x080fe20000400000 */
[-C--:B------:R-:W-:Y:S01]  /*6470*/  FMUL R63, R166, R9.reuse ;  /* 0x00000009a63f7220 */ /* 0x080fe20000400000 */
[-C--:B------:R-:W-:Y:S01]  /*6480*/  FMUL R65, R164, R9.reuse ;  /* 0x00000009a4417220 */ /* 0x080fe20000400000 */
[----:B------:R-:W-:-:S07]  /*6490*/  FMUL R67, R162, R9 ;  /* 0x00000009a2437220 */ /* 0x000fce0000400000 */
[----:B------:R-:W-:Y:S01]  /*64a0*/  @P2 STG.E desc[UR16][R20.64], R15 ;  /* 0x0000000f14002986 */ /* 0x000fe2000c101910 */
[----:B------:R-:W-:-:S13]  /*64b0*/  ISETP.GT.AND P2, PT, R89, 0x8, P6 ;  /* 0x000000085900780c */ /* 0x000fda0003744270 */
[----:B------:R0:W-:Y:S01]  /*64c0*/  @P2 STG.E desc[UR16][R16.64+0x20], R27 ;  /* 0x0000201b10002986 */ /* 0x0001e2000c101910 */
[----:B------:R-:W-:Y:S01]  /*64d0*/  ISETP.GT.AND P2, PT, R89, 0x8, P5 ;  /* 0x000000085900780c */ /* 0x000fe20002f44270 */
[----:B0-----:R-:W-:-:S12]  /*64e0*/  FMUL R27, R200, R9 ;  /* 0x00000009c81b7220 */ /* 0x001fd80000400000 */
[----:B------:R0:W-:Y:S01]  /*64f0*/  @P2 STG.E desc[UR16][R20.64+0x20], R33 ;  /* 0x0000202114002986 */ /* 0x0001e2000c101910 */
[----:B------:R-:W-:-:S04]  /*6500*/  IADD3 R30, P2, R71, R16, RZ ;  /* 0x00000010471e7210 */ /* 0x000fc80007f5e0ff */
[----:B------:R-:W-:Y:S02]  /*6510*/  IADD3.X R31, R69, R17, RZ, P2, !PT ;  /* 0x00000011451f7210 */ /* 0x000fe400017fe4ff */
[----:B------:R-:W-:-:S05]  /*6520*/  IADD3 R28, P2, R71, R20, RZ ;  /* 0x00000014471c7210 */ /* 0x000fca0007f5e0ff */
[----:B------:R-:W-:Y:S01]  /*6530*/  IMAD.X R29, R69, 0x1, R21, P2 ;  /* 0x00000001451d7824 */ /* 0x000fe200010e0615 */
[----:B------:R-:W-:Y:S01]  /*6540*/  IADD3 R24, P2, R71, R28, RZ ;  /* 0x0000001c47187210 */ /* 0x000fe20007f5e0ff */
[----:B0-----:R-:W-:-:S04]  /*6550*/  FMUL R33, R198, R9 ;  /* 0x00000009c6217220 */ /* 0x001fc80000400000 */
[----:B------:R-:W-:Y:S01]  /*6560*/  IMAD.X R25, R69, 0x1, R29, P2 ;  /* 0x0000000145197824 */ /* 0x000fe200010e061d */
[----:B------:R-:W-:-:S05]  /*6570*/  IADD3 R22, P2, R28, R71, RZ ;  /* 0x000000471c167210 */ /* 0x000fca0007f5e0ff */
[----:B------:R-:W-:Y:S01]  /*6580*/  IMAD.X R23, R29, 0x1, R69, P2 ;  /* 0x000000011d177824 */ /* 0x000fe200010e0645 */
[----:B------:R-:W-:-:S05]  /*6590*/  IADD3 R18, P2, R71, R24, RZ ;  /* 0x0000001847127210 */ /* 0x000fca0007f5e0ff */
[----:B------:R-:W-:Y:S01]  /*65a0*/  IMAD.X R19, R69, 0x1, R25, P2 ;  /* 0x0000000145137824 */ /* 0x000fe200010e0619 */
[----:B------:R-:W-:-:S05]  /*65b0*/  IADD3 R14, P2, R22, R71, RZ ;  /* 0x00000047160e7210 */ /* 0x000fca0007f5e0ff */
[----:B------:R-:W-:Y:S01]  /*65c0*/  IMAD.X R15, R23, 0x1, R69, P2 ;  /* 0x00000001170f7824 */ /* 0x000fe200010e0645 */
[----:B------:R-:W-:-:S13]  /*65d0*/  ISETP.GT.AND P2, PT, R89, RZ, P3 ;  /* 0x000000ff5900720c */ /* 0x000fda0001f44270 */
[----:B------:R0:W-:Y:S01]  /*65e0*/  @P2 STG.E desc[UR16][R30.64], R27 ;  /* 0x0000001b1e002986 */ /* 0x0001e2000c101910 */
[----:B------:R-:W-:-:S13]  /*65f0*/  ISETP.GT.AND P2, PT, R89, RZ, P0 ;  /* 0x000000ff5900720c */ /* 0x000fda0000744270 */
[----:B------:R-:W-:Y:S01]  /*6600*/  @P2 STG.E desc[UR16][R28.64], R33 ;  /* 0x000000211c002986 */ /* 0x000fe2000c101910 */
[----:B------:R-:W-:Y:S02]  /*6610*/  ISETP.GT.AND P2, PT, R89, 0x8, P3 ;  /* 0x000000085900780c */ /* 0x000fe40001f44270 */
[----:B------:R-:W-:-:S11]  /*6620*/  ISETP.GT.AND P3, PT, R105, 0x18, PT ;  /* 0x000000186900780c */ /* 0x000fd60003f64270 */
[----:B------:R-:W-:Y:S02]  /*6630*/  @P2 IMAD.MOV.U32 R26, RZ, RZ, R30 ;  /* 0x000000ffff1a2224 */ /* 0x000fe400078e001e */
[----:B0-----:R-:W-:-:S05]  /*6640*/  @P2 IMAD.MOV.U32 R27, RZ, RZ, R31 ;  /* 0x000000ffff1b2224 */ /* 0x001fca00078e001f */
[----:B------:R0:W-:Y:S01]  /*6650*/  @P2 STG.E desc[UR16][R26.64+0x20], R35 ;  /* 0x000020231a002986 */ /* 0x0001e2000c101910 */
[----:B------:R-:W-:Y:S02]  /*6660*/  ISETP.GT.AND P2, PT, R89, 0x8, P0 ;  /* 0x000000085900780c */ /* 0x000fe40000744270 */
[----:B------:R-:W-:Y:S01]  /*6670*/  ISETP.GT.AND P0, PT, R105, 0x19, PT ;  /* 0x000000196900780c */ /* 0x000fe20003f04270 */
[----:B0-----:R-:W-:-:S10]  /*6680*/  FMUL R35, R190, R9 ;  /* 0x00000009be237220 */ /* 0x001fd40000400000 */
[----:B------:R-:W-:Y:S02]  /*6690*/  @P2 IMAD.MOV.U32 R26, RZ, RZ, R28 ;  /* 0x000000ffff1a2224 */ /* 0x000fe400078e001c */
[----:B------:R-:W-:-:S05]  /*66a0*/  @P2 IMAD.MOV.U32 R27, RZ, RZ, R29 ;  /* 0x000000ffff1b2224 */ /* 0x000fca00078e001d */
[----:B------:R0:W-:Y:S01]  /*66b0*/  @P2 STG.E desc[UR16][R26.64+0x20], R37 ;  /* 0x000020251a002986 */ /* 0x0001e2000c101910 */
[----:B------:R-:W-:-:S05]  /*66c0*/  IADD3 R38, P2, R71, R30, RZ ;  /* 0x0000001e47267210 */ /* 0x000fca0007f5e0ff */
[----:B------:R-:W-:Y:S01]  /*66d0*/  IMAD.X R39, R69, 0x1, R31, P2 ;  /* 0x0000000145277824 */ /* 0x000fe200010e061f */
[----:B------:R-:W-:Y:S01]  /*66e0*/  ISETP.GT.AND P2, PT, R89, RZ, P3 ;  /* 0x000000ff5900720c */ /* 0x000fe20001f44270 */
[----:B0-----:R-:W-:-:S12]  /*66f0*/  FMUL R37, R188, R9 ;  /* 0x00000009bc257220 */ /* 0x001fd80000400000 */
[----:B------:R0:W-:Y:S01]  /*6700*/  @P2 STG.E desc[UR16][R38.64], R43 ;  /* 0x0000002b26002986 */ /* 0x0001e2000c101910 */
[----:B------:R-:W-:Y:S01]  /*6710*/  ISETP.GT.AND P2, PT, R89, RZ, P0 ;  /* 0x000000ff5900720c */ /* 0x000fe20000744270 */
[----:B0-----:R-:W-:-:S12]  /*6720*/  FMUL R43, R186, R9 ;  /* 0x00000009ba2b7220 */ /* 0x001fd80000400000 */
[----:B------:R-:W-:Y:S01]  /*6730*/  @P2 STG.E desc[UR16][R24.64], R35 ;  /* 0x0000002318002986 */ /* 0x000fe2000c101910 */
[----:B------:R-:W-:-:S05]  /*6740*/  IADD3 R40, P2, R30, R71, RZ ;  /* 0x000000471e287210 */ /* 0x000fca0007f5e0ff */
[----:B------:R-:W-:Y:S01]  /*6750*/  IMAD.X R41, R31, 0x1, R69, P2 ;  /* 0x000000011f297824 */ /* 0x000fe200010e0645 */
[----:B------:R-:W-:-:S05]  /*6760*/  IADD3 R32, P2, R71, R18, RZ ;  /* 0x0000001247207210 */ /* 0x000fca0007f5e0ff */
[----:B------:R-:W-:Y:S01]  /*6770*/  IMAD.X R33, R69, 0x1, R19, P2 ;  /* 0x0000000145217824 */ /* 0x000fe200010e0613 */
[----:B------:R-:W-:-:S05]  /*6780*/  IADD3 R26, P2, R14, R71, RZ ;  /* 0x000000470e1a7210 */ /* 0x000fca0007f5e0ff */
[----:B------:R-:W-:Y:S01]  /*6790*/  IMAD.X R27, R15, 0x1, R69, P2 ;  /* 0x000000010f1b7824 */ /* 0x000fe200010e0645 */
[----:B------:R-:W-:Y:S02]  /*67a0*/  ISETP.GT.AND P2, PT, R89, 0x8, P3 ;  /* 0x000000085900780c */ /* 0x000fe40001f44270 */
[----:B------:R-:W-:-:S11]  /*67b0*/  ISETP.GT.AND P3, PT, R105, 0x20, PT ;  /* 0x000000206900780c */ /* 0x000fd60003f64270 */
[----:B------:R-:W-:Y:S01]  /*67c0*/  @P2 STG.E desc[UR16][R40.64+0x20], R37 ;  /* 0x0000202528002986 */ /* 0x000fe2000c101910 */
[----:B------:R-:W-:Y:S02]  /*67d0*/  ISETP.GT.AND P2, PT, R89, 0x8, P0 ;  /* 0x000000085900780c */ /* 0x000fe40000744270 */
[----:B------:R-:W-:-:S11]  /*67e0*/  ISETP.GT.AND P0, PT, R105, 0x21, PT ;  /* 0x000000216900780c */ /* 0x000fd60003f04270 */
[----:B------:R0:W-:Y:S01]  /*67f0*/  @P2 STG.E desc[UR16][R22.64+0x20], R43 ;  /* 0x0000202b16002986 */ /* 0x0001e2000c101910 */
[----:B------:R-:W-:-:S04]  /*6800*/  IADD3 R44, P2, R71, R38, RZ ;  /* 0x00000026472c7210 */ /* 0x000fc80007f5e0ff */
[----:B------:R-:W-:Y:S02]  /*6810*/  IADD3.X R45, R69, R39, RZ, P2, !PT ;  /* 0x00000027452d7210 */ /* 0x000fe400017fe4ff */
[----:B------:R-:W-:Y:S01]  /*6820*/  ISETP.GT.AND P2, PT, R89, RZ, P3 ;  /* 0x000000ff5900720c */ /* 0x000fe20001f44270 */
[----:B0-----:R-:W-:-:S12]  /*6830*/  FMUL R43, R180, R9 ;  /* 0x00000009b42b7220 */ /* 0x001fd80000400000 */
[----:B------:R0:W-:Y:S01]  /*6840*/  @P2 STG.E desc[UR16][R44.64], R49 ;  /* 0x000000312c002986 */ /* 0x0001e2000c101910 */
[----:B------:R-:W-:-:S13]  /*6850*/  ISETP.GT.AND P2, PT, R89, RZ, P0 ;  /* 0x000000ff5900720c */ /* 0x000fda0000744270 */
[----:B------:R-:W-:Y:S01]  /*6860*/  @P2 STG.E desc[UR16][R18.64], R51 ;  /* 0x0000003312002986 */ /* 0x000fe2000c101910 */
[----:B------:R-:W-:-:S05]  /*6870*/  IADD3 R46, P2, R40, R71, RZ ;  /* 0x00000047282e7210 */ /* 0x000fca0007f5e0ff */
[----:B------:R-:W-:Y:S01]  /*6880*/  IMAD.X R47, R41, 0x1, R69, P2 ;  /* 0x00000001292f7824 */ /* 0x000fe200010e0645 */
[----:B------:R-:W-:-:S05]  /*6890*/  IADD3 R36, P2, R71, R32, RZ ;  /* 0x0000002047247210 */ /* 0x000fca0007f5e0ff */
[----:B------:R-:W-:Y:S01]  /*68a0*/  IMAD.X R37, R69, 0x1, R33, P2 ;  /* 0x0000000145257824 */ /* 0x000fe200010e0621 */
[----:B------:R-:W-:-:S05]  /*68b0*/  IADD3 R34, P2, R26, R71, RZ ;  /* 0x000000471a227210 */ /* 0x000fca0007f5e0ff */
[----:B------:R-:W-:Y:S01]  /*68c0*/  IMAD.X R35, R27, 0x1, R69, P2 ;  /* 0x000000011b237824 */ /* 0x000fe200010e0645 */
[----:B------:R-:W-:-:S13]  /*68d0*/  ISETP.GT.AND P2, PT, R89, 0x8, P3 ;  /* 0x000000085900780c */ /* 0x000fda0001f44270 */
[----:B------:R-:W-:Y:S01]  /*68e0*/  @P2 STG.E desc[UR16][R46.64+0x20], R43 ;  /* 0x0000202b2e002986 */ /* 0x000fe2000c101910 */
[----:B------:R-:W-:Y:S02]  /*68f0*/  ISETP.GT.AND P2, PT, R89, 0x8, P0 ;  /* 0x000000085900780c */ /* 0x000fe40000744270 */
[----:B------:R-:W-:-:S11]  /*6900*/  ISETP.GT.AND P0, PT, R105, 0x28, PT ;  /* 0x000000286900780c */ /* 0x000fd60003f04270 */
[----:B------:R-:W-:Y:S01]  /*6910*/  @P2 STG.E desc[UR16][R14.64+0x20], R53 ;  /* 0x000020350e002986 */ /* 0x000fe2000c101910 */
[----:B------:R-:W-:-:S05]  /*6920*/  IADD3 R48, P2, R71, R44, RZ ;  /* 0x0000002c47307210 */ /* 0x000fca0007f5e0ff */
[----:B0-----:R-:W-:Y:S01]  /*6930*/  IMAD.X R49, R69, 0x1, R45, P2 ;  /* 0x0000000145317824 */ /* 0x001fe200010e062d */
[----:B------:R-:W-:-:S13]  /*6940*/  ISETP.GT.AND P2, PT, R89, RZ, P0 ;  /* 0x000000ff5900720c */ /* 0x000fda0000744270 */
[----:B------:R0:W-:Y:S01]  /*6950*/  @P2 STG.E desc[UR16][R48.64], R55 ;  /* 0x0000003730002986 */ /* 0x0001e2000c101910 */
[----:B------:R-:W-:-:S04]  /*6960*/  ISETP.GT.AND P2, PT, R105, 0x29, PT ;  /* 0x000000296900780c */ /* 0x000fc80003f44270 */
[----:B------:R-:W-:Y:S01]  /*6970*/  ISETP.GT.AND P3, PT, R89, RZ, P2 ;  /* 0x000000ff5900720c */ /* 0x000fe20001764270 */
[----:B0-----:R-:W-:-:S12]  /*6980*/  FMUL R55, R170, R9 ;  /* 0x00000009aa377220 */ /* 0x001fd80000400000 */
[----:B------:R0:W-:Y:S01]  /*6990*/  @P3 STG.E desc[UR16][R32.64], R57 ;  /* 0x0000003920003986 */ /* 0x0001e2000c101910 */
[----:B------:R-:W-:-:S05]  /*69a0*/  IADD3 R50, P3, R46, R71, RZ ;  /* 0x000000472e327210 */ /* 0x000fca0007f7e0ff */
[----:B------:R-:W-:Y:S01]  /*69b0*/  IMAD.X R51, R47, 0x1, R69, P3 ;  /* 0x000000012f337824 */ /* 0x000fe200018e0645 */
[----:B------:R-:W-:-:S05]  /*69c0*/  IADD3 R42, P3, R71, R36, RZ ;  /* 0x00000024472a7210 */ /* 0x000fca0007f7e0ff */
[----:B------:R-:W-:Y:S01]  /*69d0*/  IMAD.X R43, R69, 0x1, R37, P3 ;  /* 0x00000001452b7824 */ /* 0x000fe200018e0625 */
[----:B------:R-:W-:-:S13]  /*69e0*/  ISETP.GT.AND P3, PT, R89, 0x8, P0 ;  /* 0x000000085900780c */ /* 0x000fda0000764270 */
[----:B------:R-:W-:Y:S01]  /*69f0*/  @P3 STG.E desc[UR16][R50.64+0x20], R59 ;  /* 0x0000203b32003986 */ /* 0x000fe2000c101910 */
[----:B------:R-:W-:-:S13]  /*6a00*/  ISETP.GT.AND P3, PT, R89, 0x8, P2 ;  /* 0x000000085900780c */ /* 0x000fda0001764270 */
[----:B------:R-:W-:Y:S01]  /*6a10*/  @P3 STG.E desc[UR16][R26.64+0x20], R55 ;  /* 0x000020371a003986 */ /* 0x000fe2000c101910 */
[----:B------:R-:W-:-:S05]  /*6a20*/  IADD3 R52, P3, R71, R48, RZ ;  /* 0x0000003047347210 */ /* 0x000fca0007f7e0ff */
[----:B------:R-:W-:Y:S01]  /*6a30*/  IMAD.X R53, R69, 0x1, R49, P3 ;  /* 0x0000000145357824 */ /* 0x000fe200018e0631 */
[----:B------:R-:W-:-:S04]  /*6a40*/  ISETP.GT.AND P3, PT, R105, 0x30, PT ;  /* 0x000000306900780c */ /* 0x000fc80003f64270 */
[----:B------:R-:W-:-:S13]  /*6a50*/  ISETP.GT.AND P4, PT, R89, RZ, P3 ;  /* 0x000000ff5900720c */ /* 0x000fda0001f84270 */
[----:B------:R-:W-:Y:S01]  /*6a60*/  @P4 STG.E desc[UR16][R52.64], R61 ;  /* 0x0000003d34004986 */ /* 0x000fe2000c101910 */
[----:B------:R-:W-:-:S04]  /*6a70*/  ISETP.GT.AND P4, PT, R105, 0x31, PT ;  /* 0x000000316900780c */ /* 0x000fc80003f84270 */
[----:B------:R-:W-:-:S13]  /*6a80*/  ISETP.GT.AND P5, PT, R89, RZ, P4 ;  /* 0x000000ff5900720c */ /* 0x000fda00027a4270 */
[----:B------:R1:W-:Y:S01]  /*6a90*/  @P5 STG.E desc[UR16][R36.64], R63 ;  /* 0x0000003f24005986 */ /* 0x0003e2000c101910 */
[----:B------:R-:W-:-:S05]  /*6aa0*/  IADD3 R56, P5, R50, R71, RZ ;  /* 0x0000004732387210 */ /* 0x000fca0007fbe0ff */
[----:B0-----:R-:W-:Y:S01]  /*6ab0*/  IMAD.X R57, R51, 0x1, R69, P5 ;  /* 0x0000000133397824 */ /* 0x001fe200028e0645 */
[----:B------:R-:W-:Y:S01]  /*6ac0*/  ISETP.GT.AND P5, PT, R89, 0x8, P3 ;  /* 0x000000085900780c */ /* 0x000fe20001fa4270 */
[----:B-1----:R-:W-:-:S12]  /*6ad0*/  FMUL R63, R160, R9 ;  /* 0x00000009a03f7220 */ /* 0x002fd80000400000 */
[----:B------:R0:W-:Y:S01]  /*6ae0*/  @P5 STG.E desc[UR16][R56.64+0x20], R65 ;  /* 0x0000204138005986 */ /* 0x0001e2000c101910 */
[----:B------:R-:W-:-:S05]  /*6af0*/  IADD3 R54, P5, R71, R52, RZ ;  /* 0x0000003447367210 */ /* 0x000fca0007fbe0ff */
[----:B------:R-:W-:Y:S01]  /*6b00*/  IMAD.X R55, R69, 0x1, R53, P5 ;  /* 0x0000000145377824 */ /* 0x000fe200028e0635 */
[----:B------:R-:W-:Y:S01]  /*6b10*/  ISETP.GT.AND P5, PT, R89, 0x8, P4 ;  /* 0x000000085900780c */ /* 0x000fe200027a4270 */
[----:B0-----:R-:W-:-:S12]  /*6b20*/  FMUL R65, R158, R9 ;  /* 0x000000099e417220 */ /* 0x001fd80000400000 */
[----:B------:R0:W-:Y:S01]  /*6b30*/  @P5 STG.E desc[UR16][R34.64+0x20], R67 ;  /* 0x0000204322005986 */ /* 0x0001e2000c101910 */
[----:B------:R-:W-:-:S05]  /*6b40*/  IADD3 R58, P5, R34, R71, RZ ;  /* 0x00000047223a7210 */ /* 0x000fca0007fbe0ff */
[----:B------:R-:W-:Y:S01]  /*6b50*/  IMAD.X R59, R35, 0x1, R69, P5 ;  /* 0x00000001233b7824 */ /* 0x000fe200028e0645 */
[----:B------:R-:W-:-:S04]  /*6b60*/  ISETP.GT.AND P5, PT, R105, 0x38, PT ;  /* 0x000000386900780c */ /* 0x000fc80003fa4270 */
[----:B------:R-:W-:Y:S01]  /*6b70*/  ISETP.GT.AND P6, PT, R89, RZ, P5 ;  /* 0x000000ff5900720c */ /* 0x000fe20002fc4270 */
[----:B0-----:R-:W-:-:S12]  /*6b80*/  FMUL R67, R156, R9 ;  /* 0x000000099c437220 */ /* 0x001fd80000400000 */
[----:B------:R0:W-:Y:S01]  /*6b90*/  @P6 STG.E desc[UR16][R54.64], R63 ;  /* 0x0000003f36006986 */ /* 0x0001e2000c101910 */
[----:B------:R-:W-:Y:S01]  /*6ba0*/  IADD3 R60, P6, R56, R71, RZ ;  /* 0x00000047383c7210 */ /* 0x000fe20007fde0ff */
[----:B------:R-:W-:-:S04]  /*6bb0*/  FMUL R71, R150, R9 ;  /* 0x0000000996477220 */ /* 0x000fc80000400000 */
[----:B------:R-:W-:Y:S01]  /*6bc0*/  IMAD.X R61, R57, 0x1, R69, P6 ;  /* 0x00000001393d7824 */ /* 0x000fe200030e0645 */
[----:B------:R-:W-:Y:S01]  /*6bd0*/  ISETP.GT.AND P6, PT, R105, 0x39, PT ;  /* 0x000000396900780c */ /* 0x000fe20003fc4270 */
[----:B------:R-:W-:-:S03]  /*6be0*/  FMUL R69, R154, R9 ;  /* 0x000000099a457220 */ /* 0x000fc60000400000 */
[----:B------:R-:W-:Y:S01]  /*6bf0*/  ISETP.GT.AND P0, PT, R89, RZ, P6 ;  /* 0x000000ff5900720c */ /* 0x000fe20003704270 */
[----:B0-----:R-:W-:-:S12]  /*6c00*/  FMUL R63, R152, R9 ;  /* 0x00000009983f7220 */ /* 0x001fd80000400000 */
[----:B------:R0:W-:Y:S01]  /*6c10*/  @P0 STG.E desc[UR16][R42.64], R65 ;  /* 0x000000412a000986 */ /* 0x0001e2000c101910 */
[----:B------:R-:W-:Y:S01]  /*6c20*/  ISETP.GT.AND P0, PT, R89, 0x8, P5 ;  /* 0x000000085900780c */ /* 0x000fe20002f04270 */
[----:B0-----:R-:W-:-:S12]  /*6c30*/  FMUL R65, R148, R9 ;  /* 0x0000000994417220 */ /* 0x001fd80000400000 */
[----:B------:R0:W-:Y:S01]  /*6c40*/  @P0 STG.E desc[UR16][R60.64+0x20], R67 ;  /* 0x000020433c000986 */ /* 0x0001e2000c101910 */
[----:B------:R-:W-:Y:S01]  /*6c50*/  ISETP.GT.AND P0, PT, R89, 0x8, P6 ;  /* 0x000000085900780c */ /* 0x000fe20003704270 */
[----:B0-----:R-:W-:-:S12]  /*6c60*/  FMUL R67, R146, R9 ;  /* 0x0000000992437220 */ /* 0x001fd80000400000 */
[----:B------:R0:W-:Y:S01]  /*6c70*/  @P0 STG.E desc[UR16][R58.64+0x20], R69 ;  /* 0x000020453a000986 */ /* 0x0001e2000c101910 */
[C---:B------:R-:W-:Y:S02]  /*6c80*/  ISETP.GT.AND P0, PT, R89.reuse, 0x80, P1 ;  /* 0x000000805900780c */ /* 0x040fe40000f04270 */
[----:B------:R-:W-:Y:S01]  /*6c90*/  ISETP.GT.AND P1, PT, R89, 0x88, P1 ;  /* 0x000000885900780c */ /* 0x000fe20000f24270 */
[----:B0-----:R-:W-:-:S10]  /*6ca0*/  FMUL R69, R144, R9 ;  /* 0x0000000990457220 */ /* 0x001fd40000400000 */
[----:B------:R0:W-:Y:S01]  /*6cb0*/  @P0 STG.E desc[UR16][R10.64+0x200], R63 ;  /* 0x0002003f0a000986 */ /* 0x0001e2000c101910 */
[----:B------:R-:W-:-:S04]  /*6cc0*/  ISETP.NE.AND P0, PT, R6, RZ, PT ;  /* 0x000000ff0600720c */ /* 0x000fc80003f05270 */
[----:B------:R-:W-:Y:S01]  /*6cd0*/  ISETP.GT.AND P0, PT, R89, 0x80, P0 ;  /* 0x000000805900780c */ /* 0x000fe20000704270 */
[----:B0-----:R-:W-:-:S12]  /*6ce0*/  FMUL R63, R142, R9 ;  /* 0x000000098e3f7220 */ /* 0x001fd80000400000 */
[----:B------:R-:W-:Y:S01]  /*6cf0*/  @P0 STG.E desc[UR16][R12.64+0x200], R71 ;  /* 0x000200470c000986 */ /* 0x000fe2000c101910 */
[----:B------:R-:W-:-:S03]  /*6d00*/  ISETP.NE.AND P0, PT, R62, RZ, PT ;  /* 0x000000ff3e00720c */ /* 0x000fc60003f05270 */
[----:B------:R0:W-:Y:S01]  /*6d10*/  @P1 STG.E desc[UR16][R10.64+0x220], R65 ;  /* 0x000220410a001986 */ /* 0x0001e2000c101910 */
[----:B------:R-:W-:-:S04]  /*6d20*/  ISETP.GT.AND P1, PT, R105, 0x1, PT ;  /* 0x000000016900780c */ /* 0x000fc80003f24270 */
[----:B------:R-:W-:Y:S01]  /*6d30*/  ISETP.GT.AND P1, PT, R89, 0x88, P1 ;  /* 0x000000885900780c */ /* 0x000fe20000f24270 */
[-C--:B0-----:R-:W-:Y:S01]  /*6d40*/  FMUL R11, R140, R9.reuse ;  /* 0x000000098c0b7220 */ /* 0x081fe20000400000 */
[----:B------:R-:W-:-:S11]  /*6d50*/  FMUL R65, R136, R9 ;  /* 0x0000000988417220 */ /* 0x000fd60000400000 */
[----:B------:R0:W-:Y:S01]  /*6d60*/  @P1 STG.E desc[UR16][R12.64+0x220], R67 ;  /* 0x000220430c001986 */ /* 0x0001e2000c101910 */
[----:B------:R-:W-:-:S04]  /*6d70*/  ISETP.GT.AND P1, PT, R105, 0x8, PT ;  /* 0x000000086900780c */ /* 0x000fc80003f24270 */
[----:B------:R-:W-:Y:S01]  /*6d80*/  ISETP.GT.AND P1, PT, R89, 0x80, P1 ;  /* 0x000000805900780c */ /* 0x000fe20000f24270 */
[----:B0-----:R-:W-:-:S12]  /*6d90*/  FMUL R13, R138, R9 ;  /* 0x000000098a0d7220 */ /* 0x001fd80000400000 */
[----:B------:R-:W-:Y:S01]  /*6da0*/  @P1 STG.E desc[UR16][R16.64+0x200], R69 ;  /* 0x0002004510001986 */ /* 0x000fe2000c101910 */
[----:B------:R-:W-:-:S04]  /*6db0*/  ISETP.GT.AND P1, PT, R105, 0x9, PT ;  /* 0x000000096900780c */ /* 0x000fc80003f24270 */
[----:B------:R-:W-:-:S13]  /*6dc0*/  ISETP.GT.AND P1, PT, R89, 0x80, P1 ;  /* 0x000000805900780c */ /* 0x000fda0000f24270 */
[----:B------:R0:W-:Y:S01]  /*6dd0*/  @P1 STG.E desc[UR16][R20.64+0x200], R63 ;  /* 0x0002003f14001986 */ /* 0x0001e2000c101910 */
[----:B------:R-:W-:-:S04]  /*6de0*/  ISETP.GT.AND P1, PT, R105, 0x8, PT ;  /* 0x000000086900780c */ /* 0x000fc80003f24270 */
[----:B------:R-:W-:Y:S01]  /*6df0*/  ISETP.GT.AND P1, PT, R89, 0x88, P1 ;  /* 0x000000885900780c */ /* 0x000fe20000f24270 */
[----:B0-----:R-:W-:-:S12]  /*6e00*/  FMUL R63, R134, R9 ;  /* 0x00000009863f7220 */ /* 0x001fd80000400000 */
[----:B------:R0:W-:Y:S01]  /*6e10*/  @P1 STG.E desc[UR16][R16.64+0x220], R11 ;  /* 0x0002200b10001986 */ /* 0x0001e2000c101910 */
[----:B------:R-:W-:-:S04]  /*6e20*/  ISETP.GT.AND P1, PT, R105, 0x9, PT ;  /* 0x000000096900780c */ /* 0x000fc80003f24270 */
[----:B------:R-:W-:Y:S01]  /*6e30*/  ISETP.GT.AND P1, PT, R89, 0x88, P1 ;  /* 0x000000885900780c */ /* 0x000fe20000f24270 */
[----:B0-----:R-:W-:-:S12]  /*6e40*/  FMUL R17, R132, R9 ;  /* 0x0000000984117220 */ /* 0x001fd80000400000 */
[----:B------:R0:W-:Y:S01]  /*6e50*/  @P1 STG.E desc[UR16][R20.64+0x220], R13 ;  /* 0x0002200d14001986 */ /* 0x0001e2000c101910 */
[----:B------:R-:W-:-:S04]  /*6e60*/  ISETP.GT.AND P1, PT, R105, 0x10, PT ;  /* 0x000000106900780c */ /* 0x000fc80003f24270 */
[----:B------:R-:W-:Y:S01]  /*6e70*/  ISETP.GT.AND P1, PT, R89, 0x80, P1 ;  /* 0x000000805900780c */ /* 0x000fe20000f24270 */
[-C--:B0-----:R-:W-:Y:S01]  /*6e80*/  FMUL R13, R130, R9.reuse ;  /* 0x00000009820d7220 */ /* 0x081fe20000400000 */
[----:B------:R-:W-:-:S11]  /*6e90*/  FMUL R21, R128, R9 ;  /* 0x0000000980157220 */ /* 0x000fd60000400000 */
[----:B------:R-:W-:Y:S02]  /*6ea0*/  @P1 IMAD.MOV.U32 R10, RZ, RZ, R30 ;  /* 0x000000ffff0a1224 */ /* 0x000fe400078e001e */
[----:B------:R-:W-:-:S05]  /*6eb0*/  @P1 IMAD.MOV.U32 R11, RZ, RZ, R31 ;  /* 0x000000ffff0b1224 */ /* 0x000fca00078e001f */
[----:B------:R0:W-:Y:S01]  /*6ec0*/  @P1 STG.E desc[UR16][R10.64+0x200], R65 ;  /* 0x000200410a001986 */ /* 0x0001e2000c101910 */
[----:B------:R-:W-:-:S04]  /*6ed0*/  ISETP.GT.AND P1, PT, R105, 0x11, PT ;  /* 0x000000116900780c */ /* 0x000fc80003f24270 */
[----:B------:R-:W-:-:S13]  /*6ee0*/  ISETP.GT.AND P1, PT, R89, 0x80, P1 ;  /* 0x000000805900780c */ /* 0x000fda0000f24270 */
[----:B0-----:R-:W-:Y:S01]  /*6ef0*/  @P1 MOV R10, R28 ;  /* 0x0000001c000a1202 */ /* 0x001fe20000000f00 */
[----:B------:R-:W-:-:S05]  /*6f00*/  @P1 IMAD.MOV.U32 R11, RZ, RZ, R29 ;  /* 0x000000ffff0b1224 */ /* 0x000fca00078e001d */
        /* <DEDUP_REMOVED lines=47> */
[C---:B------:R-:W-:Y:S02]  /*7200*/  ISETP.GT.AND P1, PT, R89.reuse, 0x80, P2 ;  /* 0x000000805900780c */ /* 0x040fe40001724270 */
[----:B------:R-:W-:Y:S01]  /*7210*/  ISETP.GT.AND P2, PT, R89, 0x88, P2 ;  /* 0x000000885900780c */ /* 0x000fe20001744270 */
[----:B0-----:R-:W-:-:S10]  /*7220*/  FMUL R21, R90, R9 ;  /* 0x000000095a157220 */ /* 0x001fd40000400000 */
[----:B------:R0:W-:Y:S01]  /*7230*/  @P1 STG.E desc[UR16][R32.64+0x200], R11 ;  /* 0x0002000b20001986 */ /* 0x0001e2000c101910 */
[----:B------:R-:W-:-:S04]  /*7240*/  ISETP.GT.AND P1, PT, R105, 0x28, PT ;  /* 0x000000286900780c */ /* 0x000fc80003f24270 */
[----:B------:R-:W-:Y:S01]  /*7250*/  ISETP.GT.AND P1, PT, R89, 0x88, P1 ;  /* 0x000000885900780c */ /* 0x000fe20000f24270 */
[----:B0-----:R-:W-:-:S12]  /*7260*/  FMUL R11, R102, R9 ;  /* 0x00000009660b7220 */ /* 0x001fd80000400000 */
[----:B------:R0:W-:Y:S01]  /*7270*/  @P1 STG.E desc[UR16][R50.64+0x220], R17 ;  /* 0x0002201132001986 */ /* 0x0001e2000c101910 */
[C---:B------:R-:W-:Y:S02]  /*7280*/  ISETP.GT.AND P1, PT, R89.reuse, 0x80, P3 ;  /* 0x000000805900780c */ /* 0x040fe40001f24270 */
[C---:B------:R-:W-:Y:S01]  /*7290*/  ISETP.GT.AND P3, PT, R89.reuse, 0x88, P3 ;  /* 0x000000885900780c */ /* 0x040fe20001f64270 */
[----:B------:R1:W-:Y:S01]  /*72a0*/  @P2 STG.E desc[UR16][R26.64+0x220], R13 ;  /* 0x0002200d1a002986 */ /* 0x0003e2000c101910 */
[C---:B------:R-:W-:Y:S02]  /*72b0*/  ISETP.GT.AND P2, PT, R89.reuse, 0x80, P6 ;  /* 0x000000805900780c */ /* 0x040fe40003744270 */
[----:B------:R-:W-:Y:S01]  /*72c0*/  ISETP.GT.AND P6, PT, R89, 0x88, P6 ;  /* 0x000000885900780c */ /* 0x000fe200037c4270 */
[----:B0-----:R-:W-:-:S06]  /*72d0*/  FMUL R17, R100, R9 ;  /* 0x0000000964117220 */ /* 0x001fcc0000400000 */
[----:B------:R0:W-:Y:S01]  /*72e0*/  @P1 STG.E desc[UR16][R52.64+0x200], R15 ;  /* 0x0002000f34001986 */ /* 0x0001e2000c101910 */
[C---:B------:R-:W-:Y:S01]  /*72f0*/  ISETP.GT.AND P1, PT, R89.reuse, 0x80, P4 ;  /* 0x000000805900780c */ /* 0x040fe20002724270 */
[-C--:B-1----:R-:W-:Y:S01]  /*7300*/  FMUL R13, R98, R9.reuse ;  /* 0x00000009620d7220 */ /* 0x082fe20000400000 */
[----:B------:R-:W-:Y:S01]  /*7310*/  ISETP.GT.AND P4, PT, R89, 0x88, P4 ;  /* 0x000000885900780c */ /* 0x000fe20002784270 */
[----:B0-----:R-:W-:-:S10]  /*7320*/  FMUL R15, R96, R9 ;  /* 0x00000009600f7220 */ /* 0x001fd40000400000 */
[----:B------:R0:W-:Y:S01]  /*7330*/  @P1 STG.E desc[UR16][R36.64+0x200], R11 ;  /* 0x0002000b24001986 */ /* 0x0001e2000c101910 */
[C---:B------:R-:W-:Y:S02]  /*7340*/  ISETP.GT.AND P1, PT, R89.reuse, 0x80, P5 ;  /* 0x000000805900780c */ /* 0x040fe40002f24270 */
[----:B------:R-:W-:Y:S01]  /*7350*/  ISETP.GT.AND P5, PT, R89, 0x88, P5 ;  /* 0x000000885900780c */ /* 0x000fe20002fa4270 */
[----:B------:R1:W-:Y:S04]  /*7360*/  @P3 STG.E desc[UR16][R56.64+0x220], R17 ;  /* 0x0002201138003986 */ /* 0x0003e8000c101910 */
[----:B------:R1:W-:Y:S01]  /*7370*/  @P4 STG.E desc[UR16][R34.64+0x220], R13 ;  /* 0x0002200d22004986 */ /* 0x0003e2000c101910 */
[----:B0-----:R-:W-:-:S05]  /*7380*/  FMUL R11, R92, R9 ;  /* 0x000000095c0b7220 */ /* 0x001fca0000400000 */
[----:B------:R1:W-:Y:S04]  /*7390*/  @P1 STG.E desc[UR16][R54.64+0x200], R15 ;  /* 0x0002000f36001986 */ /* 0x0003e8000c101910 */
[----:B------:R1:W-:Y:S04]  /*73a0*/  @P2 STG.E desc[UR16][R42.64+0x200], R19 ;  /* 0x000200132a002986 */ /* 0x0003e8000c101910 */
[----:B------:R1:W-:Y:S04]  /*73b0*/  @P5 STG.E desc[UR16][R60.64+0x220], R11 ;  /* 0x0002200b3c005986 */ /* 0x0003e8000c101910 */
[----:B------:R1:W-:Y:S02]  /*73c0*/  @P6 STG.E desc[UR16][R58.64+0x220], R21 ;  /* 0x000220153a006986 */ /* 0x0003e4000c101910 */
.L_x_152:
[----:B------:R-:W-:Y:S05]  /*73d0*/  BSYNC B0 ;  /* 0x0000000000007941 */ /* 0x000fea0003800000 */
.L_x_28:
[----:B------:R-:W-:Y:S01]  /*73e0*/  ULDC UR6, c[0x0][0xc] ;  /* 0x0000030000067ab9 */ /* 0x000fe20000000800 */
[----:B------:R-:W-:Y:S01]  /*73f0*/  ULDC UR7, c[0x0][0x10] ;  /* 0x0000040000077ab9 */ /* 0x000fe20000000800 */
[----:B01----:R-:W0:Y:S01]  /*7400*/  LDC R11, c[0x0][0x14] ;  /* 0x00000500ff0b7b82 */ /* 0x003e220000000800 */
[----:B------:R-:W-:Y:S01]  /*7410*/  UIMAD.WIDE.U32 UR6, UR6, UR7, URZ ;  /* 0x00000007060672a5 */ /* 0x000fe2000f8e003f */
[----:B------:R-:W-:Y:S01]  /*7420*/  PRMT R10, RZ, 0x7610, R10 ;  /* 0x00007610ff0a7816 */ /* 0x000fe2000000000a */
[----:B------:R-:W-:Y:S02]  /*7430*/  IMAD.MOV.U32 R14, RZ, RZ, -0x1 ;  /* 0xffffffffff0e7424 */ /* 0x000fe400078e00ff */
[----:B------:R-:W-:Y:S02]  /*7440*/  IMAD.MOV.U32 R6, RZ, RZ, -0x1 ;  /* 0xffffffffff067424 */ /* 0x000fe400078e00ff */
[----:B0-----:R-:W-:-:S04]  /*7450*/  IMAD.WIDE.U32 R2, R11, UR6, R2 ;  /* 0x000000060b027c25 */ /* 0x001fc8000f8e0002 */
[----:B------:R-:W-:Y:S01]  /*7460*/  IMAD R11, R11, UR7, RZ ;  /* 0x000000070b0b7c24 */ /* 0x000fe2000f8e02ff */
[----:B------:R-:W-:Y:S02]  /*7470*/  ULDC.64 UR6, c[0x0][0x750] ;  /* 0x0001d40000067ab9 */ /* 0x000fe40000000a00 */
[----:B------:R-:W-:Y:S01]  /*7480*/  ISETP.GE.U32.AND P1, PT, R2, UR6, PT ;  /* 0x0000000602007c0c */ /* 0x000fe2000bf26070 */
[----:B------:R-:W-:-:S05]  /*7490*/  IMAD.IADD R3, R3, 0x1, R11 ;  /* 0x0000000103037824 */ /* 0x000fca00078e020b */
[----:B------:R-:W-:-:S13]  /*74a0*/  ISETP.GE.U32.AND.EX P1, PT, R3, UR7, PT, P1 ;  /* 0x0000000703007c0c */ /* 0x000fda000bf26110 */
[----:B------:R-:W-:Y:S05]  /*74b0*/  @P1 BRA `(.L_x_153) ;  /* 0x0000000400641947 */ /* 0x000fea0003800000 */
[----:B------:R-:W0:Y:S01]  /*74c0*/  S2R R18, SR_CTAID.X ;  /* 0x0000000000127919 */ /* 0x000e220000002500 */
[----:B------:R-:W1:Y:S01]  /*74d0*/  LDC.64 R16, c[0x0][0x728] ;  /* 0x0001ca00ff107b82 */ /* 0x000e620000000a00 */
[----:B------:R-:W-:Y:S01]  /*74e0*/  ULDC UR6, c[0x0][0x150] ;  /* 0x0000540000067ab9 */ /* 0x000fe20000000800 */
[----:B------:R-:W-:Y:S01]  /*74f0*/  IMAD.MOV.U32 R14, RZ, RZ, R2 ;  /* 0x000000ffff0e7224 */ /* 0x000fe200078e0002 */
[----:B------:R-:W0:Y:S01]  /*7500*/  S2R R24, SR_CTAID.Y ;  /* 0x0000000000187919 */ /* 0x000e220000002600 */
[----:B------:R-:W-:-:S04]  /*7510*/  IMAD.MOV.U32 R15, RZ, RZ, R3 ;  /* 0x000000ffff0f7224 */ /* 0x000fc800078e0003 */
[----:B------:R-:W2:Y:S08]  /*7520*/  LDC R23, c[0x0][0x144] ;  /* 0x00005100ff177b82 */ /* 0x000eb00000000800 */
[----:B------:R-:W2:Y:S08]  /*7530*/  LDC R6, c[0x0][0x730] ;  /* 0x0001cc00ff067b82 */ /* 0x000eb00000000800 */
[----:B------:R-:W2:Y:S01]  /*7540*/  LDC.64 R20, c[0x0][0x720] ;  /* 0x0001c800ff147b82 */ /* 0x000ea20000000a00 */
[----:B-1----:R-:W-:-:S04]  /*7550*/  ISETP.NE.U32.AND P1, PT, R16, RZ, PT ;  /* 0x000000ff1000720c */ /* 0x002fc80003f25070 */
[----:B------:R-:W-:Y:S02]  /*7560*/  ISETP.NE.AND.EX P1, PT, R17, RZ, PT, P1 ;  /* 0x000000ff1100720c */ /* 0x000fe40003f25310 */
[----:B0-----:R-:W-:-:S05]  /*7570*/  I2FP.F32.U32 R10, R18 ;  /* 0x00000012000a7245 */ /* 0x001fca0000201000 */
[----:B------:R-:W-:-:S04]  /*7580*/  FMUL R10, R10, UR6 ;  /* 0x000000060a0a7c20 */ /* 0x000fc80008400000 */
[----:B------:R0:W1:Y:S02]  /*7590*/  F2I.U32.TRUNC.NTZ R22, R10 ;  /* 0x0000000a00167305 */ /* 0x000064000020f000 */
[----:B------:R-:W-:Y:S05]  /*75a0*/  @!P1 BRA `(.L_x_154) ;  /* 0x0000000000289947 */ /* 0x000fea0003800000 */
[----:B------:R-:W3:Y:S02]  /*75b0*/  LDC R11, c[0x0][0x734] ;  /* 0x0001cd00ff0b7b82 */ /* 0x000ee40000000800 */
[----:B---3--:R-:W-:-:S05]  /*75c0*/  IADD3 R15, P1, R2, R11, RZ ;  /* 0x0000000b020f7210 */ /* 0x008fca0007f3e0ff */
[----:B------:R-:W-:-:S04]  /*75d0*/  IMAD.X R19, RZ, RZ, R3, P1 ;  /* 0x000000ffff137224 */ /* 0x000fc800008e0603 */
[----:B0-----:R-:W-:-:S04]  /*75e0*/  IMAD.WIDE.U32 R10, R19, R16, RZ ;  /* 0x00000010130a7225 */ /* 0x001fc800078e00ff */
[----:B------:R-:W-:-:S04]  /*75f0*/  IMAD.WIDE.U32 R12, P1, R15, R17, R10 ;  /* 0x000000110f0c7225 */ /* 0x000fc8000782000a */
[----:B------:R-:W-:-:S04]  /*7600*/  IMAD.WIDE.U32 R10, R15, R16, RZ ;  /* 0x000000100f0a7225 */ /* 0x000fc800078e00ff */
[----:B------:R-:W-:Y:S01]  /*7610*/  IMAD.X R15, RZ, RZ, RZ, P1 ;  /* 0x000000ffff0f7224 */ /* 0x000fe200008e06ff */
[----:B------:R-:W-:Y:S01]  /*7620*/  IADD3 RZ, P1, R11, R12, RZ ;  /* 0x0000000c0bff7210 */ /* 0x000fe20007f3e0ff */
[----:B------:R-:W-:-:S04]  /*7630*/  IMAD.MOV.U32 R14, RZ, RZ, R13 ;  /* 0x000000ffff0e7224 */ /* 0x000fc800078e000d */
[----:B------:R-:W-:-:S08]  /*7640*/  IMAD.WIDE.U32.X R14, R19, R17, R14, P1 ;  /* 0x00000011130e7225 */ /* 0x000fd000008e040e */
.L_x_154:
[----:B------:R-:W3:Y:S01]  /*7650*/  LDC.64 R28, c[0x0][0x740] ;  /* 0x0001d000ff1c7b82 */ /* 0x000ee20000000a00 */
[-CC-:B--2---:R-:W-:Y:S01]  /*7660*/  SHF.R.U64 R19, R14, R6.reuse, R15.reuse ;  /* 0x000000060e137219 */ /* 0x184fe2000000120f */
[----:B-1----:R-:W-:Y:S01]  /*7670*/  IMAD.MOV R22, RZ, RZ, -R22 ;  /* 0x000000ffff167224 */ /* 0x002fe200078e0a16 */
[----:B------:R-:W-:Y:S01]  /*7680*/  SHF.R.U32.HI R6, RZ, R6, R15 ;  /* 0x00000006ff067219 */ /* 0x000fe2000001160f */
[----:B------:R-:W-:Y:S01]  /*7690*/  ULDC UR6, c[0x0][0x154] ;  /* 0x0000550000067ab9 */ /* 0x000fe20000000800 */
[----:B------:R-:W-:Y:S01]  /*76a0*/  IADD3 R13, P1, RZ, -R19, RZ ;  /* 0x80000013ff0d7210 */ /* 0x000fe20007f3e0ff */
[----:B------:R-:W-:Y:S01]  /*76b0*/  IMAD R25, R23, R22, R18 ;  /* 0x0000001617197224 */ /* 0x000fe200078e0212 */
[----:B------:R-:W-:Y:S01]  /*76c0*/  MOV R15, 0x1 ;  /* 0x00000001000f7802 */ /* 0x000fe20000000f00 */
[----:B------:R-:W1:Y:S02]  /*76d0*/  LDC R12, c[0x0][0x718] ;  /* 0x0001c600ff0c7b82 */ /* 0x000e640000000800 */
[----:B------:R-:W-:-:S04]  /*76e0*/  IMAD.X R11, RZ, RZ, ~R6, P1 ;  /* 0x000000ffff0b7224 */ /* 0x000fc800008e0e06 */
[-C--:B------:R-:W-:Y:S02]  /*76f0*/  IMAD R6, R11, R20.reuse, RZ ;  /* 0x000000140b067224 */ /* 0x080fe400078e02ff */
[----:B------:R-:W2:Y:S01]  /*7700*/  LDC R14, c[0x0][0x708] ;  /* 0x0001c200ff0e7b82 */ /* 0x000ea20000000800 */
[----:B0-----:R-:W-:-:S04]  /*7710*/  IMAD.WIDE.U32 R10, R13, R20, R2 ;  /* 0x000000140d0a7225 */ /* 0x001fc800078e0002 */
[----:B------:R-:W-:Y:S01]  /*7720*/  IMAD R13, R13, R21, R6 ;  /* 0x000000150d0d7224 */ /* 0x000fe200078e0206 */
[----:B------:R-:W-:Y:S02]  /*7730*/  I2FP.F32.U32 R6, R24 ;  /* 0x0000001800067245 */ /* 0x000fe40000201000 */
[----:B------:R-:W0:Y:S01]  /*7740*/  LDC R26, c[0x0][0x758] ;  /* 0x0001d600ff1a7b82 */ /* 0x000e220000000800 */
[----:B------:R-:W-:Y:S01]  /*7750*/  IMAD.IADD R11, R11, 0x1, R13 ;  /* 0x000000010b0b7824 */ /* 0x000fe200078e020d */
[----:B---3--:R-:W-:Y:S01]  /*7760*/  ISETP.NE.U32.AND P1, PT, R28, RZ, PT ;  /* 0x000000ff1c00720c */ /* 0x008fe20003f25070 */
[----:B------:R-:W-:Y:S01]  /*7770*/  FMUL R6, R6, UR6 ;  /* 0x0000000606067c20 */ /* 0x000fe20008400000 */
[----:B------:R-:W-:Y:S02]  /*7780*/  IMAD.MOV.U32 R13, RZ, RZ, -0x1 ;  /* 0xffffffffff0d7424 */ /* 0x000fe400078e00ff */
[----:B------:R-:W-:Y:S01]  /*7790*/  ISETP.NE.AND.EX P1, PT, R29, RZ, PT, P1 ;  /* 0x000000ff1d00720c */ /* 0x000fe20003f25310 */
[----:B------:R3:W0:Y:S01]  /*77a0*/  F2I.U32.TRUNC.NTZ R20, R6 ;  /* 0x0000000600147305 */ /* 0x000622000020f000 */
[----:B------:R-:W3:Y:S01]  /*77b0*/  LDC R23, c[0x0][0x148] ;  /* 0x00005200ff177b82 */ /* 0x000ee20000000800 */
[----:B-1----:R-:W-:-:S02]  /*77c0*/  SHF.R.U64 R18, R10, R12, R11 ;  /* 0x0000000c0a127219 */ /* 0x002fc4000000120b */
[----:B------:R-:W-:-:S05]  /*77d0*/  SHF.R.U32.HI R11, RZ, R12, R11 ;  /* 0x0000000cff0b7219 */ /* 0x000fca000001160b */
[----:B------:R-:W1:Y:S01]  /*77e0*/  LDC R22, c[0x0][0x700] ;  /* 0x0001c000ff167b82 */ /* 0x000e620000000800 */
[-CC-:B--2---:R-:W-:Y:S02]  /*77f0*/  SHF.R.U64 R16, R18, R14.reuse, R11.reuse ;  /* 0x0000000e12107219 */ /* 0x184fe4000000120b */
[----:B------:R-:W-:-:S05]  /*7800*/  SHF.R.U32.HI R11, RZ, R14, R11 ;  /* 0x0000000eff0b7219 */ /* 0x000fca000001160b */
[----:B------:R-:W2:Y:S01]  /*7810*/  LDC R30, c[0x0][0x748] ;  /* 0x0001d200ff1e7b82 */ /* 0x000ea20000000800 */
[-CC-:B0-----:R-:W-:Y:S02]  /*7820*/  SHF.R.U64 R21, R16, R26.reuse, R11.reuse ;  /* 0x0000001a10157219 */ /* 0x181fe4000000120b */
[-C--:B------:R-:W-:Y:S02]  /*7830*/  SHF.L.U32 R13, R13, R26.reuse, RZ ;  /* 0x0000001a0d0d7219 */ /* 0x080fe400000006ff */
[-C--:B------:R-:W-:Y:S01]  /*7840*/  SHF.R.U32.HI R11, RZ, R26.reuse, R11 ;  /* 0x0000001aff0b7219 */ /* 0x080fe2000001160b */
[----:B------:R-:W-:Y:S01]  /*7850*/  IMAD.MOV.U32 R10, RZ, RZ, R21 ;  /* 0x000000ffff0a7224 */ /* 0x000fe200078e0015 */
[----:B------:R-:W-:Y:S01]  /*7860*/  SHF.L.U32 R86, R15, R26, RZ ;  /* 0x0000001a0f567219 */ /* 0x000fe200000006ff */
[----:B------:R-:W0:Y:S01]  /*7870*/  LDC R31, c[0x0][0x738] ;  /* 0x0001ce00ff1f7b82 */ /* 0x000e220000000800 */
[----:B------:R-:W-:-:S07]  /*7880*/  LOP3.LUT R27, RZ, R13, RZ, 0x33, !PT ;  /* 0x0000000dff1b7212 */ /* 0x000fce00078e33ff */
[----:B------:R-:W0:Y:S01]  /*7890*/  LDC R32, c[0x0][0x710] ;  /* 0x0001c400ff207b82 */ /* 0x000e220000000800 */
[----:B------:R-:W-:Y:S05]  /*78a0*/  @!P1 BRA `(.L_x_155) ;  /* 0x0000000000289947 */ /* 0x000fea0003800000 */
[----:B---3--:R-:W3:Y:S02]  /*78b0*/  LDC R6, c[0x0][0x74c] ;  /* 0x0001d300ff067b82 */ /* 0x008ee40000000800 */
[----:B---3--:R-:W-:-:S05]  /*78c0*/  IADD3 R15, P1, R21, R6, RZ ;  /* 0x00000006150f7210 */ /* 0x008fca0007f3e0ff */
        /* <DEDUP_REMOVED lines=8> */
.L_x_155:
[----:B------:R-:W-:Y:S01]  /*7950*/  ISETP.NE.AND P1, PT, R0, 0x1, PT ;  /* 0x000000010000780c */ /* 0x000fe20003f25270 */
[----:B-1----:R-:W-:Y:S01]  /*7960*/  VIADD R13, R22, 0xffffffff ;  /* 0xffffffff160d7836 */ /* 0x002fe20000000000 */
[----:B--23--:R-:W-:Y:S01]  /*7970*/  SHF.R.U64 R6, R10, R30, R11 ;  /* 0x0000001e0a067219 */ /* 0x00cfe2000000120b */
[----:B------:R-:W-:Y:S01]  /*7980*/  IMAD.MOV R20, RZ, RZ, -R20 ;  /* 0x000000ffff147224 */ /* 0x000fe200078e0a14 */
[----:B------:R-:W-:-:S03]  /*7990*/  LOP3.LUT R11, R16, R27, RZ, 0xc0, !PT ;  /* 0x0000001b100b7212 */ /* 0x000fc600078ec0ff */
[----:B------:R-:W-:Y:S02]  /*79a0*/  IMAD.MOV R10, RZ, RZ, -R6 ;  /* 0x000000ffff0a7224 */ /* 0x000fe400078e0a06 */
[----:B------:R-:W-:Y:S01]  /*79b0*/  IMAD R86, R86, R6, R11 ;  /* 0x0000000656567224 */ /* 0x000fe200078e020b */
[----:B------:R-:W-:Y:S01]  /*79c0*/  LOP3.LUT R11, R18, R13, RZ, 0xc0, !PT ;  /* 0x0000000d120b7212 */ /* 0x000fe200078ec0ff */
[----:B0-----:R-:W-:Y:S02]  /*79d0*/  IMAD R6, R10, R31, R21 ;  /* 0x0000001f0a067224 */ /* 0x001fe400078e0215 */
[----:B------:R-:W-:Y:S02]  /*79e0*/  @P1 IMAD R25, R23, R20, R24 ;  /* 0x0000001417191224 */ /* 0x000fe400078e0218 */
[----:B------:R-:W-:Y:S02]  /*79f0*/  IMAD R11, R6, R22, R11 ;  /* 0x00000016060b7224 */ /* 0x000fe400078e020b */
[----:B------:R-:W-:-:S02]  /*7a00*/  IMAD R86, R86, R32, R25 ;  /* 0x0000002056567224 */ /* 0x000fc400078e0219 */
[----:B------:R-:W-:Y:S02]  /*7a10*/  IMAD.MOV.U32 R10, RZ, RZ, 0x1 ;  /* 0x00000001ff0a7424 */ /* 0x000fe400078e00ff */
[----:B------:R-:W-:Y:S01]  /*7a20*/  IMAD.MOV.U32 R6, RZ, RZ, R19 ;  /* 0x000000ffff067224 */ /* 0x000fe200078e0013 */
[----:B------:R-:W-:Y:S02]  /*7a30*/  SEL R14, R11, R86, !P1 ;  /* 0x000000560b0e7207 */ /* 0x000fe40004800000 */
[----:B------:R-:W-:-:S07]  /*7a40*/  SEL R86, R86, R11, !P1 ;  /* 0x0000000b56567207 */ /* 0x000fce0004800000 */
.L_x_153:
[----:B------:R-:W-:Y:S01]  /*7a50*/  LOP3.LUT P1, RZ, R10, 0xff, RZ, 0xc0, !PT ;  /* 0x000000ff0aff7812 */ /* 0x000fe2000782c0ff */
[----:B------:R-:W-:-:S12]  /*7a60*/  IMAD.MOV.U32 R12, RZ, RZ, R86 ;  /* 0x000000ffff0c7224 */ /* 0x000fd800078e0056 */
[----:B------:R-:W-:Y:S05]  /*7a70*/  @P1 BRA `(.L_x_156) ;  /* 0xffffff9800341947 */ /* 0x000fea000383ffff */
[----:B------:R-:W-:Y:S05]  /*7a80*/  EXIT ;  /* 0x000000000000794d */ /* 0x000fea0003800000 */
.L_x_8:
[----:B0-----:R-:W-:Y:S01]  /*7a90*/  ULDC.64 UR4, c[0x0][0x750] ;  /* 0x0001d40000047ab9 */ /* 0x001fe20000000a00 */
        /* <DEDUP_REMOVED lines=8> */
[----:B------:R-:W-:Y:S01]  /*7b20*/  MOV R18, R2 ;  /* 0x0000000200127202 */ /* 0x000fe20000000f00 */
[----:B------:R-:W-:-:S06]  /*7b30*/  IMAD.MOV.U32 R19, RZ, RZ, R3 ;  /* 0x000000ffff137224 */ /* 0x000fcc00078e0003 */
        /* <DEDUP_REMOVED lines=15> */
.L_x_158:
[----:B------:R-:W0:Y:S01]  /*7c30*/  LDC.64 R30, c[0x0][0x740] ;  /* 0x0001d000ff1e7b82 */ /* 0x000e220000000a00 */
[-CC-:B------:R-:W-:Y:S01]  /*7c40*/  SHF.R.U64 R20, R18, R8.reuse, R19.reuse ;  /* 0x0000000812147219 */ /* 0x180fe20000001213 */
[----:B------:R-:W-:Y:S01]  /*7c50*/  IMAD.MOV.U32 R27, RZ, RZ, 0x1 ;  /* 0x00000001ff1b7424 */ /* 0x000fe200078e00ff */
[----:B------:R-:W-:Y:S02]  /*7c60*/  SHF.R.U32.HI R7, RZ, R8, R19 ;  /* 0x00000008ff077219 */ /* 0x000fe40000011613 */
[----:B------:R-:W-:-:S03]  /*7c70*/  IADD3 R17, P0, RZ, -R20, RZ ;  /* 0x80000014ff117210 */ /* 0x000fc60007f1e0ff */
[----:B------:R-:W1:Y:S02]  /*7c80*/  LDC R16, c[0x0][0x718] ;  /* 0x0001c600ff107b82 */ /* 0x000e640000000800 */
[----:B------:R-:W-:Y:S02]  /*7c90*/  IMAD.X R7, RZ, RZ, ~R7, P0 ;  /* 0x000000ffff077224 */ /* 0x000fe400000e0e07 */
[----:B------:R-:W-:-:S04]  /*7ca0*/  IMAD.WIDE.U32 R14, R17, R24, R2 ;  /* 0x00000018110e7225 */ /* 0x000fc800078e0002 */
[----:B------:R-:W2:Y:S01]  /*7cb0*/  LDC R18, c[0x0][0x708] ;  /* 0x0001c200ff127b82 */ /* 0x000ea20000000800 */
[----:B------:R-:W-:-:S04]  /*7cc0*/  IMAD R8, R7, R24, RZ ;  /* 0x0000001807087224 */ /* 0x000fc800078e02ff */
[----:B------:R-:W-:-:S03]  /*7cd0*/  IMAD R7, R17, R25, R8 ;  /* 0x0000001911077224 */ /* 0x000fc600078e0208 */
[----:B------:R-:W3:Y:S01]  /*7ce0*/  LDC R28, c[0x0][0x758] ;  /* 0x0001d600ff1c7b82 */ /* 0x000ee20000000800 */
[----:B------:R-:W-:Y:S01]  /*7cf0*/  IMAD.IADD R7, R15, 0x1, R7 ;  /* 0x000000010f077824 */ /* 0x000fe200078e0207 */
[----:B0-----:R-:W-:Y:S01]  /*7d00*/  ISETP.NE.U32.AND P0, PT, R30, RZ, PT ;  /* 0x000000ff1e00720c */ /* 0x001fe20003f05070 */
[----:B------:R-:W-:-:S03]  /*7d10*/  IMAD.MOV.U32 R15, RZ, RZ, -0x1 ;  /* 0xffffffffff0f7424 */ /* 0x000fc600078e00ff */
[----:B------:R-:W-:Y:S02]  /*7d20*/  ISETP.NE.AND.EX P0, PT, R31, RZ, PT, P0 ;  /* 0x000000ff1f00720c */ /* 0x000fe40003f05300 */
[----:B------:R-:W0:Y:S01]  /*7d30*/  LDC R23, c[0x0][0x700] ;  /* 0x0001c000ff177b82 */ /* 0x000e220000000800 */
[-CC-:B-1----:R-:W-:Y:S02]  /*7d40*/  SHF.R.U64 R12, R14, R16.reuse, R7.reuse ;  /* 0x000000100e0c7219 */ /* 0x182fe40000001207 */
[----:B------:R-:W-:-:S05]  /*7d50*/  SHF.R.U32.HI R7, RZ, R16, R7 ;  /* 0x00000010ff077219 */ /* 0x000fca0000011607 */
[----:B------:R-:W1:Y:S01]  /*7d60*/  LDC R8, c[0x0][0x748] ;  /* 0x0001d200ff087b82 */ /* 0x000e620000000800 */
[-CC-:B--2---:R-:W-:Y:S02]  /*7d70*/  SHF.R.U64 R24, R12, R18.reuse, R7.reuse ;  /* 0x000000120c187219 */ /* 0x184fe40000001207 */
[----:B------:R-:W-:-:S05]  /*7d80*/  SHF.R.U32.HI R7, RZ, R18, R7 ;  /* 0x00000012ff077219 */ /* 0x000fca0000011607 */
[----:B------:R-:W2:Y:S01]  /*7d90*/  LDC R25, c[0x0][0x738] ;  /* 0x0001ce00ff197b82 */ /* 0x000ea20000000800 */
[-C--:B---3--:R-:W-:Y:S02]  /*7da0*/  SHF.L.U32 R14, R15, R28.reuse, RZ ;  /* 0x0000001c0f0e7219 */ /* 0x088fe400000006ff */
[--C-:B------:R-:W-:Y:S02]  /*7db0*/  SHF.R.U64 R26, R24, R28, R7.reuse ;  /* 0x0000001c181a7219 */ /* 0x100fe40000001207 */
[----:B------:R-:W-:Y:S02]  /*7dc0*/  LOP3.LUT R29, RZ, R14, RZ, 0x33, !PT ;  /* 0x0000000eff1d7212 */ /* 0x000fe400078e33ff */
[----:B------:R-:W-:Y:S01]  /*7dd0*/  SHF.R.U32.HI R15, RZ, R28, R7 ;  /* 0x0000001cff0f7219 */ /* 0x000fe20000011607 */
[----:B------:R-:W3:Y:S01]  /*7de0*/  LDC R32, c[0x0][0x710] ;  /* 0x0001c400ff207b82 */ /* 0x000ee20000000800 */
[----:B------:R-:W-:Y:S01]  /*7df0*/  IMAD.MOV.U32 R14, RZ, RZ, R26 ;  /* 0x000000ffff0e7224 */ /* 0x000fe200078e001a */
[----:B------:R-:W-:Y:S06]  /*7e00*/  @!P0 BRA `(.L_x_159) ;  /* 0x0000000000288947 */ /* 0x000fec0003800000 */
        /* <DEDUP_REMOVED lines=10> */
.L_x_159:
[----:B------:R-:W-:Y:S02]  /*7eb0*/  ISETP.NE.AND P0, PT, R0, 0x1, PT ;  /* 0x000000010000780c */ /* 0x000fe40003f05270 */
[----:B-1----:R-:W-:Y:S01]  /*7ec0*/  SHF.R.U64 R8, R14, R8, R15 ;  /* 0x000000080e087219 */ /* 0x002fe2000000120f */
[----:B0-----:R-:W-:Y:S01]  /*7ed0*/  VIADD R15, R23, 0xffffffff ;  /* 0xffffffff170f7836 */ /* 0x001fe20000000000 */
[----:B------:R-:W-:Y:S02]  /*7ee0*/  SHF.L.U32 R27, R27, R28, RZ ;  /* 0x0000001c1b1b7219 */ /* 0x000fe400000006ff */
[----:B------:R-:W-:Y:S02]  /*7ef0*/  LOP3.LUT R7, R24, R29, RZ, 0xc0, !PT ;  /* 0x0000001d18077212 */ /* 0x000fe400078ec0ff */
[----:B------:R-:W-:-:S03]  /*7f00*/  IADD3 R11, -R8, RZ, RZ ;  /* 0x000000ff080b7210 */ /* 0x000fc60007ffe1ff */
[----:B------:R-:W-:Y:S02]  /*7f10*/  IMAD R8, R27, R8, R7 ;  /* 0x000000081b087224 */ /* 0x000fe400078e0207 */
[----:B------:R-:W-:Y:S01]  /*7f20*/  @P0 IMAD R9, R13, R22, R10 ;  /* 0x000000160d090224 */ /* 0x000fe200078e020a */
[----:B------:R-:W-:Y:S01]  /*7f30*/  LOP3.LUT R10, R12, R15, RZ, 0xc0, !PT ;  /* 0x0000000f0c0a7212 */ /* 0x000fe200078ec0ff */
[----:B--2---:R-:W-:Y:S02]  /*7f40*/  IMAD R7, R11, R25, R26 ;  /* 0x000000190b077224 */ /* 0x004fe400078e021a */
[----:B---3--:R-:W-:Y:S02]  /*7f50*/  IMAD R9, R8, R32, R9 ;  /* 0x0000002008097224 */ /* 0x008fe400078e0209 */
[----:B------:R-:W-:Y:S02]  /*7f60*/  IMAD R10, R7, R23, R10 ;  /* 0x00000017070a7224 */ /* 0x000fe400078e020a */
[----:B------:R-:W-:-:S03]  /*7f70*/  IMAD.MOV.U32 R8, RZ, RZ, 0x1 ;  /* 0x00000001ff087424 */ /* 0x000fc600078e00ff */
[----:B------:R-:W-:Y:S02]  /*7f80*/  SEL R7, R10, R9, !P0 ;  /* 0x000000090a077207 */ /* 0x000fe40004000000 */
[----:B------:R-:W-:-:S07]  /*7f90*/  SEL R21, R9, R10, !P0 ;  /* 0x0000000a09157207 */ /* 0x000fce0004000000 */
.L_x_157:
[----:B------:R-:W-:-:S08]  /*7fa0*/  NOP ;  /* 0x0000000000007918 */ /* 0x000fd00000000000 */
[----:B------:R-:W0:-:S00]  /*7fb0*/  USETMAXREG.DEALLOC.CTAPOOL 0x28 ;  /* 0x00000028000079c8 */ /* 0x000e0000080e0500 */
[----:B0-----:R-:W-:-:S13]  /*7fc0*/  ISETP.NE.AND P0, PT, R6, RZ, PT ;  /* 0x000000ff0600720c */ /* 0x001fda0003f05270 */
[----:B------:R-:W-:Y:S05]  /*7fd0*/  @P0 EXIT ;  /* 0x000000000000094d */ /* 0x000fea0003800000 */
[----:B------:R-:W-:Y:S01]  /*7fe0*/  LOP3.LUT P0, RZ, R8, 0xff, RZ, 0xc0, !PT ;  /* 0x000000ff08ff7812 */ /* 0x000fe2000780c0ff */
[----:B------:R-:W-:Y:S02]  /*7ff0*/  IMAD.MOV.U32 R11, RZ, RZ, 0x1 ;  /* 0x00000001ff0b7424 */ /* 0x000fe400078e00ff */
[----:B------:R-:W-:-:S10]  /*8000*/  IMAD.MOV.U32 R12, RZ, RZ, RZ ;  /* 0x000000ffff0c7224 */ /* 0x000fd400078e00ff */
[----:B------:R-:W-:Y:S05]  /*8010*/  @!P0 BRA `(.L_x_160) ;  /* 0x0000000c007c8947 */ /* 0x000fea0003800000 */
[----:B------:R-:W0:Y:S01]  /*8020*/  LDC R6, c[0x0][0x28c] ;  /* 0x0000a300ff067b82 */ /* 0x000e220000000800 */
[----:B------:R-:W1:Y:S01]  /*8030*/  S2R R17, SR_CgaCtaId ;  /* 0x0000000000117919 */ /* 0x000e620000008800 */
[----:B------:R-:W-:Y:S01]  /*8040*/  ULDC UR5, c[0x0][0x758] ;  /* 0x0001d60000057ab9 */ /* 0x000fe20000000800 */
[----:B------:R-:W-:Y:S01]  /*8050*/  UMOV UR7, 0xffffffff ;  /* 0xffffffff00077882 */ /* 0x000fe20000000000 */
[----:B------:R-:W-:Y:S01]  /*8060*/  ULDC UR6, c[0x0][0xc] ;  /* 0x0000030000067ab9 */ /* 0x000fe20000000800 */
[----:B------:R-:W-:Y:S01]  /*8070*/  USHF.L.U32 UR9, UR7, UR5, URZ ;  /* 0x0000000507097299 */ /* 0x000fe2000800063f */
[----:B------:R-:W-:Y:S01]  /*8080*/  BSSY B0, `(.L_x_160) ;  /* 0x00000d8000007945 */ /* 0x000fe20003800000 */
[----:B------:R-:W-:Y:S01]  /*8090*/  UMOV UR8, 0x1 ;  /* 0x0000000100087882 */ /* 0x000fe20000000000 */
[----:B------:R-:W-:Y:S01]  /*80a0*/  ULDC UR7, c[0x0][0x10] ;  /* 0x0000040000077ab9 */ /* 0x000fe20000000800 */
[----:B------:R-:W-:Y:S01]  /*80b0*/  USHF.L.U32 UR5, UR8, UR5, URZ ;  /* 0x0000000508057299 */ /* 0x000fe2000800063f */
[----:B------:R-:W-:Y:S01]  /*80c0*/  IMAD.MOV.U32 R13, RZ, RZ, 0x1 ;  /* 0x00000001ff0d7424 */ /* 0x000fe200078e00ff */
[----:B------:R-:W-:Y:S01]  /*80d0*/  UIMAD.WIDE.U32 UR6, UR6, UR7, URZ ;  /* 0x00000007060672a5 */ /* 0x000fe2000f8e003f */
[----:B------:R-:W-:Y:S01]  /*80e0*/  LOP3.LUT R19, R5, 0x2, RZ, 0xfc, !PT ;  /* 0x0000000205137812 */ /* 0x000fe200078efcff */
[----:B------:R-:W-:Y:S01]  /*80f0*/  ULDC UR8, c[0x0][0x14] ;  /* 0x0000050000087ab9 */ /* 0x000fe20000000800 */
[----:B------:R-:W-:Y:S01]  /*8100*/  IMAD.MOV.U32 R11, RZ, RZ, 0x1 ;  /* 0x00000001ff0b7424 */ /* 0x000fe200078e00ff */
[----:B------:R-:W-:Y:S01]  /*8110*/  UIMAD.WIDE.U32 UR32, UR6, UR8, URZ ;  /* 0x00000008062072a5 */ /* 0x000fe2000f8e003f */
[----:B------:R-:W-:Y:S01]  /*8120*/  IMAD.MOV.U32 R12, RZ, RZ, RZ ;  /* 0x000000ffff0c7224 */ /* 0x000fe200078e00ff */
[----:B------:R-:W-:Y:S01]  /*8130*/  UIMAD UR7, UR7, UR8, URZ ;  /* 0x00000008070772a4 */ /* 0x000fe2000f8e023f */
[----:B------:R-:W-:Y:S01]  /*8140*/  ULDC UR4, c[0x0][0x700] ;  /* 0x0001c00000047ab9 */ /* 0x000fe20000000800 */
[----:B------:R-:W-:-:S02]  /*8150*/  ULOP3.LUT UR6, URZ, UR9, URZ, 0x33, !UPT ;  /* 0x000000093f067292 */ /* 0x000fc4000f8e333f */
[----:B------:R-:W-:Y:S01]  /*8160*/  UIADD3 UR4, UR4, -0x1, URZ ;  /* 0xffffffff04047890 */ /* 0x000fe2000fffe03f */
[----:B0-----:R-:W-:Y:S01]  /*8170*/  VIADD R6, R6, 0x3f ;  /* 0x0000003f06067836 */ /* 0x001fe20000000000 */
[----:B------:R-:W-:Y:S01]  /*8180*/  UIADD3 UR7, UR33, UR7, URZ ;  /* 0x0000000721077290 */ /* 0x000fe2000fffe03f */
[----:B------:R-:W-:-:S03]  /*8190*/  ULDC.64 UR34, c[0x0][0x198] ;  /* 0x0000660000227ab9 */ /* 0x000fc60000000a00 */
[----:B------:R-:W-:-:S04]  /*81a0*/  SHF.R.S32.HI R9, RZ, 0x1f, R6 ;  /* 0x0000001fff097819 */ /* 0x000fc80000011406 */
[----:B------:R-:W-:Y:S01]  /*81b0*/  LEA.HI R9, R9, R6, RZ, 0x6 ;  /* 0x0000000609097211 */ /* 0x000fe200078f30ff */
[C---:B-1----:R-:W-:Y:S02]  /*81c0*/  IMAD.SHL.U32 R14, R17.reuse, 0x80, RZ ;  /* 0x00000080110e7824 */ /* 0x042fe400078e00ff */
[C---:B------:R-:W-:Y:S01]  /*81d0*/  IMAD.SHL.U32 R16, R17.reuse, 0x1000, RZ ;  /* 0x0000100011107824 */ /* 0x040fe200078e00ff */
[----:B------:R-:W-:Y:S01]  /*81e0*/  SHF.R.S32.HI R15, RZ, 0x6, R9 ;  /* 0x00000006ff0f7819 */ /* 0x000fe20000011409 */
[----:B------:R-:W-:Y:S01]  /*81f0*/  IMAD.SHL.U32 R17, R17, 0x400, RZ ;  /* 0x0000040011117824 */ /* 0x000fe200078e00ff */
[----:B------:R-:W-:Y:S02]  /*8200*/  LOP3.LUT R14, R14, 0x80, RZ, 0xc0, !PT ;  /* 0x000000800e0e7812 */ /* 0x000fe400078ec0ff */
[----:B------:R-:W-:Y:S01]  /*8210*/  LOP3.LUT R16, R16, 0x1000, RZ, 0xc0, !PT ;  /* 0x0000100010107812 */ /* 0x000fe200078ec0ff */
[----:B------:R-:W-:Y:S01]  /*8220*/  VIADD R18, R15, 0x1 ;  /* 0x000000010f127836 */ /* 0x000fe20000000000 */
[----:B------:R-:W-:-:S07]  /*8230*/  LOP3.LUT R17, R17, 0x400, RZ, 0xc0, !PT ;  /* 0x0000040011117812 */ /* 0x000fce00078ec0ff */
.L_x_171:
[----:B------:R-:W-:-:S03]  /*8240*/  UMOV UR8, 0xffffffff ;  /* 0xffffffff00087882 */ /* 0x000fc60000000000 */
[----:B------:R-:W-:Y:S05]  /*8250*/  BRA.DIV UR8, `(.L_x_161) ;  /* 0x0000001608747947 */ /* 0x000fea000b800000 */
[----:B------:R-:W-:-:S13]  /*8260*/  ELECT P0, URZ, PT ;  /* 0x00000000003f782f */ /* 0x000fda0003800000 */
.L_x_194:
[----:B------:R-:W0:Y:S01]  /*8270*/  LDC R6, c[0x0][0x28c] ;  /* 0x0000a300ff067b82 */ /* 0x000e220000000800 */
[----:B------:R-:W-:Y:S01]  /*8280*/  BSSY B1, `(.L_x_162) ;  /* 0x0000045000017945 */ /* 0x000fe20003800000 */
[----:B0-----:R-:W-:-:S13]  /*8290*/  ISETP.LT.OR P0, PT, R6, 0x1, !P0 ;  /* 0x000000010600780c */ /* 0x001fda0004701670 */
[----:B------:R-:W-:Y:S05]  /*82a0*/  @P0 BRA `(.L_x_163) ;  /* 0x0000000400080947 */ /* 0x000fea0003800000 */
[----:B------:R-:W-:Y:S01]  /*82b0*/  IMAD.SHL.U32 R22, R7, 0x40, RZ ;  /* 0x0000004007167824 */ /* 0x000fe200078e00ff */
[----:B------:R-:W-:Y:S01]  /*82c0*/  MOV R25, RZ ;  /* 0x000000ff00197202 */ /* 0x000fe20000000f00 */
[----:B------:R-:W-:Y:S01]  /*82d0*/  IMAD R21, R21, 0x100, R14 ;  /* 0x0000010015157824 */ /* 0x000fe200078e020e */
[----:B------:R-:W-:Y:S01]  /*82e0*/  CS2R R26, SRZ ;  /* 0x00000000001a7805 */ /* 0x000fe2000001ff00 */
[----:B------:R-:W-:Y:S02]  /*82f0*/  IMAD.MOV.U32 R6, RZ, RZ, R18 ;  /* 0x000000ffff067224 */ /* 0x000fe400078e0012 */
[----:B------:R-:W-:Y:S02]  /*8300*/  IMAD.MOV.U32 R7, RZ, RZ, R11 ;  /* 0x000000ffff077224 */ /* 0x000fe400078e000b */
[----:B------:R-:W-:-:S07]  /*8310*/  IMAD.MOV.U32 R8, RZ, RZ, R12 ;  /* 0x000000ffff087224 */ /* 0x000fce00078e000c */
.L_x_166:
[----:B------:R-:W0:Y:S01]  /*8320*/  S2R R10, SR_CgaCtaId ;  /* 0x00000000000a7919 */ /* 0x000e220000008800 */
[----:B------:R-:W-:Y:S02]  /*8330*/  MOV R9, 0x400 ;  /* 0x0000040000097802 */ /* 0x000fe40000000f00 */
[----:B------:R-:W-:Y:S02]  /*8340*/  LOP3.LUT P1, RZ, R4, 0x7f, RZ, 0xc0, !PT ;  /* 0x0000007f04ff7812 */ /* 0x000fe4000782c0ff */
[----:B0-----:R-:W-:Y:S02]  /*8350*/  LEA R23, R10, R9, 0x18 ;  /* 0x000000090a177211 */ /* 0x001fe400078ec0ff */
[----:B------:R-:W-:-:S09]  /*8360*/  SHF.L.U32 R9, R7, 0x1f, RZ ;  /* 0x0000001f07097819 */ /* 0x000fd200000006ff */
[----:B------:R-:W0:Y:S01]  /*8370*/  @!P1 LDC R10, c[0x0][0x640] ;  /* 0x00019000ff0a9b82 */ /* 0x000e220000000800 */
[----:B------:R-:W-:-:S04]  /*8380*/  IMAD R24, R8, 0x8, R23 ;  /* 0x0000000808187824 */ /* 0x000fc800078e0217 */
[----:B------:R-:W1:Y:S02]  /*8390*/  SYNCS.PHASECHK.TRANS64.TRYWAIT P0, [R24+URZ+0x80], R9 ;  /* 0x00008009180075a7 */ /* 0x000e64000800017f */
[----:B-1----:R-:W-:Y:S05]  /*83a0*/  @!P0 BRA `(.L_x_164) ;  /* 0x0000001400408947 */ /* 0x002fea0003800000 */
.L_x_195:
[----:B-1----:R-:W-:Y:S01]  /*83b0*/  PRMT R9, R19, 0x9910, RZ ;  /* 0x0000991013097816 */ /* 0x002fe200000000ff */
[----:B0-----:R0:W-:Y:S03]  /*83c0*/  @!P1 SYNCS.ARRIVE.TRANS64 RZ, [R24+URZ], R10 ;  /* 0x0000000a18ff99a7 */ /* 0x0011e6000800003f */
[----:B------:R-:W-:-:S13]  /*83d0*/  ISETP.NE.AND P0, PT, R9, 0x2, PT ;  /* 0x000000020900780c */ /* 0x000fda0003f05270 */
[----:B0-----:R-:W-:Y:S05]  /*83e0*/  @P0 BRA `(.L_x_165) ;  /* 0x0000000000040947 */ /* 0x001fea0003800000 */
[----:B------:R-:W-:Y:S01]  /*83f0*/  BPT.TRAP 0x1 ;  /* 0x000000040000795c */ /* 0x000fe20000300000 */
.L_x_165:
[C---:B------:R-:W-:Y:S01]  /*8400*/  IMAD R9, R8.reuse, 0x2000, R16 ;  /* 0x0000200008097824 */ /* 0x040fe200078e0210 */
[----:B------:R-:W-:Y:S01]  /*8410*/  R2UR UR9, R23 ;  /* 0x00000000170972ca */ /* 0x000fe200000e0000 */
[----:B------:R-:W-:Y:S01]  /*8420*/  IMAD R23, R8, 0x1000, R23 ;  /* 0x0000100008177824 */ /* 0x000fe200078e0217 */
[----:B------:R-:W-:Y:S01]  /*8430*/  R2UR UR25, R24 ;  /* 0x00000000181972ca */ /* 0x000fe200000e0000 */
[----:B------:R-:W-:Y:S01]  /*8440*/  VIADD R6, R6, 0xffffffff ;  /* 0xffffffff06067836 */ /* 0x000fe20000000000 */
[----:B------:R-:W-:Y:S01]  /*8450*/  R2UR UR24, R9 ;  /* 0x00000000091872ca */ /* 0x000fe200000e0000 */
[----:B------:R-:W-:Y:S01]  /*8460*/  IMAD R9, R8, 0x800, R17 ;  /* 0x0000080008097824 */ /* 0x000fe200078e0211 */
[----:B------:R-:W-:Y:S01]  /*8470*/  R2UR UR8, R23 ;  /* 0x00000000170872ca */ /* 0x000fe200000e0000 */
[----:B------:R-:W-:Y:S01]  /*8480*/  UIADD3 UR14, UP0, UR34, 0xf0, URZ ;  /* 0x000000f0220e7890 */ /* 0x000fe2000ff1e03f */
[----:B------:R-:W-:Y:S01]  /*8490*/  R2UR UR28, R20 ;  /* 0x00000000141c72ca */ /* 0x000fe200000e0000 */
[----:B------:R-:W-:Y:S01]  /*84a0*/  UIADD3 UR22, UP1, UR34, 0x1f0, URZ ;  /* 0x000001f022167890 */ /* 0x000fe2000ff3e03f */
[----:B------:R-:W-:Y:S01]  /*84b0*/  R2UR UR16, R9 ;  /* 0x00000000091072ca */ /* 0x000fe200000e0000 */
[----:B------:R-:W-:Y:S01]  /*84c0*/  UIADD3 UR36, UP2, UR34, 0x2f0, URZ ;  /* 0x000002f022247890 */ /* 0x000fe2000ff5e03f */
[----:B------:R-:W-:Y:S01]  /*84d0*/  R2UR UR27, R21 ;  /* 0x00000000151b72ca */ /* 0x000fe200000e0000 */
[----:B------:R-:W-:Y:S01]  /*84e0*/  UIADD3.X UR15, URZ, UR35, URZ, UP0, !UPT ;  /* 0x000000233f0f7290 */ /* 0x000fe200087fe43f */
[----:B------:R-:W-:Y:S01]  /*84f0*/  R2UR UR26, R26 ;  /* 0x000000001a1a72ca */ /* 0x000fe200000e0000 */
[----:B------:R-:W-:Y:S01]  /*8500*/  UIADD3.X UR23, URZ, UR35, URZ, UP1, !UPT ;  /* 0x000000233f177290 */ /* 0x000fe20008ffe43f */
[----:B------:R-:W-:Y:S01]  /*8510*/  R2UR UR19, R27 ;  /* 0x000000001b1372ca */ /* 0x000fe200000e0000 */
[----:B------:R-:W-:Y:S01]  /*8520*/  UIADD3 UR24, UR9, 0x200, UR24 ;  /* 0x0000020009187890 */ /* 0x000fe2000fffe018 */
[----:B------:R-:W-:Y:S01]  /*8530*/  R2UR UR10, R25 ;  /* 0x00000000190a72ca */ /* 0x000fe200000e0000 */
[----:B------:R-:W-:Y:S01]  /*8540*/  VIADD R8, R8, 0x1 ;  /* 0x0000000108087836 */ /* 0x000fe20000000000 */
[----:B------:R-:W-:Y:S01]  /*8550*/  R2UR UR11, R22 ;  /* 0x00000000160b72ca */ /* 0x000fe200000e0000 */
[----:B------:R-:W-:Y:S01]  /*8560*/  UIADD3.X UR37, URZ, UR35, URZ, UP2, !UPT ;  /* 0x000000233f257290 */ /* 0x000fe200097fe43f */
[----:B------:R-:W-:Y:S01]  /*8570*/  ISETP.GT.AND P1, PT, R6, 0x1, PT ;  /* 0x000000010600780c */ /* 0x000fe20003f24270 */
[----:B------:R-:W-:Y:S01]  /*8580*/  UIADD3 UR16, UR9, 0x30200, UR16 ;  /* 0x0003020009107890 */ /* 0x000fe2000fffe010 */
[----:B------:R-:W-:Y:S01]  /*8590*/  ISETP.NE.AND P0, PT, R8, 0x10, PT ;  /* 0x000000100800780c */ /* 0x000fe20003f05270 */
[----:B------:R-:W-:Y:S01]  /*85a0*/  UIADD3 UR8, UR8, 0x20200, URZ ;  /* 0x0002020008087890 */ /* 0x000fe2000fffe03f */
[----:B------:R-:W-:Y:S01]  /*85b0*/  VIADD R27, R27, 0x1 ;  /* 0x000000011b1b7836 */ /* 0x000fe20000000000 */
[----:B------:R-:W-:Y:S01]  /*85c0*/  UMOV UR13, 0x30000 ;  /* 0x00030000000d7882 */ /* 0x000fe20000000000 */
[----:B------:R-:W-:Y:S01]  /*85d0*/  UMOV UR30, 0x0 ;  /* 0x00000000001e7882 */ /* 0x000fe20000000000 */
[----:B------:R-:W-:Y:S01]  /*85e0*/  UMOV UR31, 0x10000000 ;  /* 0x10000000001f7882 */ /* 0x000fe20000000000 */
[----:B------:R-:W-:Y:S01]  /*85f0*/  UMOV UR17, UR25 ;  /* 0x0000001900117c82 */ /* 0x000fe20008000000 */
[----:B------:R-:W-:Y:S01]  /*8600*/  UMOV UR20, UR28 ;  /* 0x0000001c00147c82 */ /* 0x000fe20008000000 */
[----:B------:R-:W-:Y:S01]  /*8610*/  UMOV UR18, UR27 ;  /* 0x0000001b00127c82 */ /* 0x000fe20008000000 */
[----:B------:R0:W-:Y:S01]  /*8620*/  UTMALDG.3D.MULTICAST [UR24], [UR14], UR13, desc[UR30] ;  /* 0x00001e180e0073b4 */ /* 0x0001e2000801180d */
[----:B------:R-:W-:Y:S01]  /*8630*/  UMOV UR9, UR25 ;  /* 0x0000001900097c82 */ /* 0x000fe20008000000 */
[----:B------:R-:W-:Y:S01]  /*8640*/  UMOV UR12, UR28 ;  /* 0x0000001c000c7c82 */ /* 0x000fe20008000000 */
[----:B------:R-:W-:Y:S01]  /*8650*/  SEL R10, RZ, 0x1, P0 ;  /* 0x00000001ff0a7807 */ /* 0x000fe20000000000 */
[----:B------:R-:W-:Y:S01]  /*8660*/  VIADD R26, R26, 0x20 ;  /* 0x000000201a1a7836 */ /* 0x000fe20000000000 */
[----:B------:R-:W-:Y:S01]  /*8670*/  SEL R8, R8, RZ, P0 ;  /* 0x000000ff08087207 */ /* 0x000fe20000000000 */
[----:B------:R-:W-:Y:S01]  /*8680*/  VIADD R25, R25, 0x40 ;  /* 0x0000004019197836 */ /* 0x000fe20000000000 */
[----:B------:R-:W-:Y:S01]  /*8690*/  LOP3.LUT R7, R7, R10, RZ, 0x3c, !PT ;  /* 0x0000000a07077212 */ /* 0x000fe200078e3cff */
[----:B------:R0:W-:Y:S01]  /*86a0*/  UTMALDG.3D.MULTICAST [UR16], [UR22], UR13, desc[UR30] ;  /* 0x00001e10160073b4 */ /* 0x0001e2000801180d */
[----:B------:R0:W-:Y:S02]  /*86b0*/  UTMALDG.3D [UR8], [UR36], desc[UR30] ;  /* 0x00001e08240075b4 */ /* 0x0001e40008011000 */
[----:B0-----:R-:W-:Y:S05]  /*86c0*/  @P1 BRA `(.L_x_166) ;  /* 0xfffffffc00141947 */ /* 0x001fea000383ffff */
.L_x_163:
[----:B------:R-:W-:Y:S05]  /*86d0*/  BSYNC B1 ;  /* 0x0000000000017941 */ /* 0x000fea0003800000 */
.L_x_162:
[----:B------:R-:W-:Y:S01]  /*86e0*/  LOP3.LUT P1, RZ, R13, 0xff, RZ, 0xc0, !PT ;  /* 0x000000ff0dff7812 */ /* 0x000fe2000782c0ff */
[----:B------:R-:W-:Y:S01]  /*86f0*/  IMAD.IADD R12, R15, 0x1, R12 ;  /* 0x000000010f0c7824 */ /* 0x000fe200078e020c */
[----:B------:R-:W-:Y:S01]  /*8700*/  IADD3 R2, P2, R2, UR32, RZ ;  /* 0x0000002002027c10 */ /* 0x000fe2000ff5e0ff */
[----:B------:R-:W-:Y:S01]  /*8710*/  ULDC.64 UR8, c[0x0][0x750] ;  /* 0x0001d40000087ab9 */ /* 0x000fe20000000a00 */
[----:B------:R-:W-:Y:S01]  /*8720*/  BSSY B1, `(.L_x_167) ;  /* 0x000006b000017945 */ /* 0x000fe20003800000 */
[----:B------:R-:W-:Y:S01]  /*8730*/  MOV R21, 0xffffffff ;  /* 0xffffffff00157802 */ /* 0x000fe20000000f00 */
[----:B------:R-:W-:Y:S01]  /*8740*/  IMAD.MOV.U32 R20, RZ, RZ, -0x1 ;  /* 0xffffffffff147424 */ /* 0x000fe200078e00ff */
[----:B------:R-:W-:Y:S02]  /*8750*/  SHF.R.U32.HI R6, RZ, 0x4, R12 ;  /* 0x00000004ff067819 */ /* 0x000fe4000001160c */
[----:B------:R-:W-:Y:S02]  /*8760*/  ISETP.GT.U32.AND P0, PT, R12, 0xf, PT ;  /* 0x0000000f0c00780c */ /* 0x000fe40003f04070 */
[----:B------:R-:W-:-:S02]  /*8770*/  LOP3.LUT R6, R6, 0x1, RZ, 0xc0, !PT ;  /* 0x0000000106067812 */ /* 0x000fc400078ec0ff */
[----:B------:R-:W0:Y:S01]  /*8780*/  @P1 S2R R8, SR_CgaCtaId ;  /* 0x0000000000081919 */ /* 0x000e220000008800 */
[----:B------:R-:W-:Y:S02]  /*8790*/  @P1 MOV R7, 0x400 ;  /* 0x0000040000071802 */ /* 0x000fe40000000f00 */
[----:B------:R-:W-:Y:S02]  /*87a0*/  ISETP.LT.U32.AND P0, PT, R15, 0x10, P0 ;  /* 0x000000100f00780c */ /* 0x000fe40000701070 */
[----:B------:R-:W-:Y:S02]  /*87b0*/  IADD3.X R3, R3, UR7, RZ, P2, !PT ;  /* 0x0000000703037c10 */ /* 0x000fe400097fe4ff */
[----:B------:R-:W-:Y:S02]  /*87c0*/  ISETP.GE.U32.AND P2, PT, R2, UR8, PT ;  /* 0x0000000802007c0c */ /* 0x000fe4000bf46070 */
[----:B------:R-:W-:Y:S02]  /*87d0*/  LOP3.LUT R12, R12, 0xf, RZ, 0xc0, !PT ;  /* 0x0000000f0c0c7812 */ /* 0x000fe400078ec0ff */
[----:B------:R-:W-:-:S02]  /*87e0*/  PRMT R13, RZ, 0x7610, R13 ;  /* 0x00007610ff0d7816 */ /* 0x000fc4000000000d */
[----:B0-----:R-:W-:-:S04]  /*87f0*/  @P1 LEA R7, R8, R7, 0x18 ;  /* 0x0000000708071211 */ /* 0x001fc800078ec0ff */
[----:B------:R0:W-:Y:S01]  /*8800*/  @P1 SYNCS.ARRIVE.TRANS64.A1T0 RZ, [R7+URZ+0x118], RZ ;  /* 0x000118ff07ff19a7 */ /* 0x0001e2000810003f */
[----:B------:R-:W-:Y:S02]  /*8810*/  ISETP.NE.U32.AND P1, PT, R6, 0x1, PT ;  /* 0x000000010600780c */ /* 0x000fe40003f25070 */
[----:B------:R-:W-:Y:S02]  /*8820*/  SEL R6, RZ, 0x1, !P0 ;  /* 0x00000001ff067807 */ /* 0x000fe40004000000 */
[----:B------:R-:W-:Y:S02]  /*8830*/  ISETP.GE.U32.AND.EX P0, PT, R3, UR9, PT, P2 ;  /* 0x0000000903007c0c */ /* 0x000fe4000bf06120 */
[----:B------:R-:W-:-:S04]  /*8840*/  ISETP.GT.U32.AND P1, PT, R15, 0xf, !P1 ;  /* 0x0000000f0f00780c */ /* 0x000fc80004f24070 */
[----:B0-----:R-:W-:-:S04]  /*8850*/  SEL R7, RZ, 0x1, !P1 ;  /* 0x00000001ff077807 */ /* 0x001fc80004800000 */
[--C-:B------:R-:W-:Y:S01]  /*8860*/  LOP3.LUT R11, R7, R11, R6.reuse, 0x96, !PT ;  /* 0x0000000b070b7212 */ /* 0x100fe200078e9606 */
[----:B------:R-:W-:Y:S01]  /*8870*/  IMAD.MOV.U32 R7, RZ, RZ, -0x1 ;  /* 0xffffffffff077424 */ /* 0x000fe200078e00ff */
[----:B------:R-:W-:Y:S01]  /*8880*/  PRMT R6, RZ, 0x7610, R6 ;  /* 0x00007610ff067816 */ /* 0x000fe20000000006 */
[----:B------:R-:W-:Y:S06]  /*8890*/  @P0 BRA `(.L_x_168) ;  /* 0x00000004004c0947 */ /* 0x000fec0003800000 */
[----:B------:R-:W0:Y:S01]  /*88a0*/  S2R R10, SR_CTAID.X ;  /* 0x00000000000a7919 */ /* 0x000e220000002500 */
[----:B------:R-:W-:Y:S01]  /*88b0*/  ULDC UR8, c[0x0][0x150] ;  /* 0x0000540000087ab9 */ /* 0x000fe20000000800 */
[----:B------:R-:W1:Y:S01]  /*88c0*/  LDC R9, c[0x0][0x144] ;  /* 0x00005100ff097b82 */ /* 0x000e620000000800 */
[----:B------:R-:W-:Y:S01]  /*88d0*/  ULDC UR11, c[0x0][0x730] ;  /* 0x0001cc00000b7ab9 */ /* 0x000fe20000000800 */
[----:B------:R-:W2:Y:S01]  /*88e0*/  S2R R22, SR_CTAID.Y ;  /* 0x0000000000167919 */ /* 0x000ea20000002600 */
[----:B------:R-:W-:-:S05]  /*88f0*/  ULDC UR12, c[0x0][0x154] ;  /* 0x00005500000c7ab9 */ /* 0x000fca0000000800 */
[----:B------:R-:W3:Y:S01]  /*8900*/  LDC R21, c[0x0][0x148] ;  /* 0x00005200ff157b82 */ /* 0x000ee20000000800 */
[----:B0-----:R-:W-:Y:S02]  /*8910*/  I2FP.F32.U32 R6, R10 ;  /* 0x0000000a00067245 */ /* 0x001fe40000201000 */
[----:B--2---:R-:W-:-:S03]  /*8920*/  I2FP.F32.U32 R24, R22 ;  /* 0x0000001600187245 */ /* 0x004fc60000201000 */
[----:B------:R-:W-:Y:S01]  /*8930*/  FMUL R7, R6, UR8 ;  /* 0x0000000806077c20 */ /* 0x000fe20008400000 */
[----:B------:R-:W-:Y:S02]  /*8940*/  ULDC.64 UR8, c[0x0][0x728] ;  /* 0x0001ca0000087ab9 */ /* 0x000fe40000000a00 */
[----:B------:R-:W-:-:S03]  /*8950*/  ISETP.NE.U32.AND P0, PT, RZ, UR8, PT ;  /* 0x00000008ff007c0c */ /* 0x000fc6000bf05070 */
[----:B------:R-:W0:Y:S01]  /*8960*/  F2I.U32.TRUNC.NTZ R7, R7 ;  /* 0x0000000700077305 */ /* 0x000e22000020f000 */
[----:B------:R-:W-:Y:S01]  /*8970*/  ISETP.NE.AND.EX P0, PT, RZ, UR9, PT, P0 ;  /* 0x00000009ff007c0c */ /* 0x000fe2000bf05300 */
[----:B0-----:R-:W-:Y:S02]  /*8980*/  IMAD.MOV R6, RZ, RZ, -R7 ;  /* 0x000000ffff067224 */ /* 0x001fe400078e0a07 */
[----:B------:R-:W-:Y:S02]  /*8990*/  IMAD.MOV.U32 R7, RZ, RZ, R3 ;  /* 0x000000ffff077224 */ /* 0x000fe400078e0003 */
[----:B-1----:R-:W-:Y:S02]  /*89a0*/  IMAD R10, R9, R6, R10 ;  /* 0x00000006090a7224 */ /* 0x002fe400078e020a */
[----:B------:R-:W-:-:S06]  /*89b0*/  IMAD.MOV.U32 R6, RZ, RZ, R2 ;  /* 0x000000ffff067224 */ /* 0x000fcc00078e0002 */
[----:B---3--:R-:W-:Y:S05]  /*89c0*/  @!P0 BRA `(.L_x_169) ;  /* 0x0000000000288947 */ /* 0x008fea0003800000 */
[----:B------:R-:W-:Y:S02]  /*89d0*/  ULDC UR10, c[0x0][0x734] ;  /* 0x0001cd00000a7ab9 */ /* 0x000fe40000000800 */
[----:B------:R-:W-:-:S05]  /*89e0*/  IADD3 R7, P0, R2, UR10, RZ ;  /* 0x0000000a02077c10 */ /* 0x000fca000ff1e0ff */
[----:B------:R-:W-:-:S04]  /*89f0*/  IMAD.X R23, RZ, RZ, R3, P0 ;  /* 0x000000ffff177224 */ /* 0x000fc800000e0603 */
[----:B------:R-:W-:-:S04]  /*8a00*/  IMAD.WIDE.U32 R8, R23, UR8, RZ ;  /* 0x0000000817087c25 */ /* 0x000fc8000f8e00ff */
[----:B------:R-:W-:-:S04]  /*8a10*/  IMAD.WIDE.U32 R8, P0, R7, UR9, R8 ;  /* 0x0000000907087c25 */ /* 0x000fc8000f800008 */
[----:B------:R-:W-:-:S04]  /*8a20*/  IMAD.WIDE.U32 R6, R7, UR8, RZ ;  /* 0x0000000807067c25 */ /* 0x000fc8000f8e00ff */
[----:B------:R-:W-:Y:S01]  /*8a30*/  IMAD.MOV.U32 R6, RZ, RZ, R9 ;  /* 0x000000ffff067224 */ /* 0x000fe200078e0009 */
[----:B------:R-:W-:Y:S01]  /*8a40*/  IADD3 RZ, P1, R7, R8, RZ ;  /* 0x0000000807ff7210 */ /* 0x000fe20007f3e0ff */
[----:B------:R-:W-:-:S04]  /*8a50*/  IMAD.X R7, RZ, RZ, RZ, P0 ;  /* 0x000000ffff077224 */ /* 0x000fc800000e06ff */
[----:B------:R-:W-:-:S08]  /*8a60*/  IMAD.WIDE.U32.X R6, R23, UR9, R6, P1 ;  /* 0x0000000917067c25 */ /* 0x000fd000088e0406 */
.L_x_169:
[--C-:B------:R-:W-:Y:S01]  /*8a70*/  SHF.R.U64 R20, R6, UR11, R7.reuse ;  /* 0x0000000b06147c19 */ /* 0x100fe20008001207 */
[----:B------:R-:W-:Y:S01]  /*8a80*/  FMUL R24, R24, UR12 ;  /* 0x0000000c18187c20 */ /* 0x000fe20008400000 */
[----:B------:R-:W-:Y:S01]  /*8a90*/  SHF.R.U32.HI R6, RZ, UR11, R7 ;  /* 0x0000000bff067c19 */ /* 0x000fe20008011607 */
[----:B------:R-:W-:Y:S01]  /*8aa0*/  ULDC.64 UR8, c[0x0][0x720] ;  /* 0x0001c80000087ab9 */ /* 0x000fe20000000a00 */
[----:B------:R-:W-:Y:S01]  /*8ab0*/  IADD3 R7, P0, RZ, -R20, RZ ;  /* 0x80000014ff077210 */ /* 0x000fe20007f1e0ff */
[----:B------:R-:W-:Y:S01]  /*8ac0*/  ULDC.64 UR10, c[0x0][0x740] ;  /* 0x0001d000000a7ab9 */ /* 0x000fe20000000a00 */
[----:B------:R-:W-:Y:S01]  /*8ad0*/  ISETP.NE.AND P2, PT, R0, 0x1, PT ;  /* 0x000000010000780c */ /* 0x000fe20003f45270 */
[----:B------:R-:W0:Y:S02]  /*8ae0*/  F2I.U32.TRUNC.NTZ R24, R24 ;  /* 0x0000001800187305 */ /* 0x000e24000020f000 */
[----:B------:R-:W-:Y:S01]  /*8af0*/  IMAD.X R6, RZ, RZ, ~R6, P0 ;  /* 0x000000ffff067224 */ /* 0x000fe200000e0e06 */
[----:B------:R-:W-:-:S03]  /*8b00*/  ISETP.NE.U32.AND P0, PT, RZ, UR10, PT ;  /* 0x0000000aff007c0c */ /* 0x000fc6000bf05070 */
[----:B------:R-:W-:Y:S01]  /*8b10*/  IMAD R6, R6, UR8, RZ ;  /* 0x0000000806067c24 */ /* 0x000fe2000f8e02ff */
[----:B------:R-:W-:-:S03]  /*8b20*/  ISETP.NE.AND.EX P0, PT, RZ, UR11, PT, P0 ;  /* 0x0000000bff007c0c */ /* 0x000fc6000bf05300 */
[C---:B------:R-:W-:Y:S02]  /*8b30*/  IMAD R9, R7.reuse, UR9, R6 ;  /* 0x0000000907097c24 */ /* 0x040fe4000f8e0206 */
[----:B------:R-:W-:Y:S01]  /*8b40*/  IMAD.WIDE.U32 R6, R7, UR8, R2 ;  /* 0x0000000807067c25 */ /* 0x000fe2000f8e0002 */
[----:B------:R-:W-:-:S03]  /*8b50*/  ULDC UR8, c[0x0][0x718] ;  /* 0x0001c60000087ab9 */ /* 0x000fc60000000800 */
[----:B0-----:R-:W-:Y:S02]  /*8b60*/  IMAD.MOV R8, RZ, RZ, -R24 ;  /* 0x000000ffff087224 */ /* 0x001fe400078e0a18 */
[----:B------:R-:W-:Y:S02]  /*8b70*/  IMAD.IADD R7, R7, 0x1, R9 ;  /* 0x0000000107077824 */ /* 0x000fe400078e0209 */
[----:B------:R-:W-:-:S03]  /*8b80*/  @P2 IMAD R10, R21, R8, R22 ;  /* 0x00000008150a2224 */ /* 0x000fc600078e0216 */
[--C-:B------:R-:W-:Y:S02]  /*8b90*/  SHF.R.U64 R21, R6, UR8, R7.reuse ;  /* 0x0000000806157c19 */ /* 0x100fe40008001207 */
[----:B------:R-:W-:Y:S01]  /*8ba0*/  SHF.R.U32.HI R6, RZ, UR8, R7 ;  /* 0x00000008ff067c19 */ /* 0x000fe20008011607 */
[----:B------:R-:W-:-:S03]  /*8bb0*/  ULDC UR8, c[0x0][0x708] ;  /* 0x0001c20000087ab9 */ /* 0x000fc60000000800 */
[--C-:B------:R-:W-:Y:S02]  /*8bc0*/  SHF.R.U64 R24, R21, UR8, R6.reuse ;  /* 0x0000000815187c19 */ /* 0x100fe40008001206 */
[----:B------:R-:W-:Y:S01]  /*8bd0*/  SHF.R.U32.HI R7, RZ, UR8, R6 ;  /* 0x00000008ff077c19 */ /* 0x000fe20008011606 */
[----:B------:R-:W-:-:S03]  /*8be0*/  ULDC UR8, c[0x0][0x758] ;  /* 0x0001d60000087ab9 */ /* 0x000fc60000000800 */
[--C-:B------:R-:W-:Y:S02]  /*8bf0*/  SHF.R.U64 R22, R24, UR8, R7.reuse ;  /* 0x0000000818167c19 */ /* 0x100fe40008001207 */
[----:B------:R-:W-:-:S03]  /*8c00*/  SHF.R.U32.HI R23, RZ, UR8, R7 ;  /* 0x00000008ff177c19 */ /* 0x000fc60008011607 */
[----:B------:R-:W-:Y:S02]  /*8c10*/  IMAD.MOV.U32 R6, RZ, RZ, R22 ;  /* 0x000000ffff067224 */ /* 0x000fe400078e0016 */
[----:B------:R-:W-:Y:S01]  /*8c20*/  IMAD.MOV.U32 R7, RZ, RZ, R23 ;  /* 0x000000ffff077224 */ /* 0x000fe200078e0017 */
[----:B------:R-:W-:Y:S06]  /*8c30*/  @!P0 BRA `(.L_x_170) ;  /* 0x0000000000288947 */ /* 0x000fec0003800000 */
[----:B------:R-:W-:Y:S02]  /*8c40*/  ULDC UR8, c[0x0][0x74c] ;  /* 0x0001d30000087ab9 */ /* 0x000fe40000000800 */
[----:B------:R-:W-:-:S04]  /*8c50*/  IADD3 R7, P0, R22, UR8, RZ ;  /* 0x0000000816077c10 */ /* 0x000fc8000ff1e0ff */
[----:B------:R-:W-:-:S05]  /*8c60*/  IADD3.X R23, RZ, R23, RZ, P0, !PT ;  /* 0x00000017ff177210 */ /* 0x000fca00007fe4ff */
[----:B------:R-:W-:-:S04]  /*8c70*/  IMAD.WIDE.U32 R8, R23, UR10, RZ ;  /* 0x0000000a17087c25 */ /* 0x000fc8000f8e00ff */
[----:B------:R-:W-:-:S04]  /*8c80*/  IMAD.WIDE.U32 R8, P0, R7, UR11, R8 ;  /* 0x0000000b07087c25 */ /* 0x000fc8000f800008 */
[----:B------:R-:W-:-:S04]  /*8c90*/  IMAD.WIDE.U32 R6, R7, UR10, RZ ;  /* 0x0000000a07067c25 */ /* 0x000fc8000f8e00ff */
[----:B------:R-:W-:Y:S01]  /*8ca0*/  IMAD.MOV.U32 R6, RZ, RZ, R9 ;  /* 0x000000ffff067224 */ /* 0x000fe200078e0009 */
[----:B------:R-:W-:Y:S01]  /*8cb0*/  IADD3 RZ, P1, R7, R8, RZ ;  /* 0x0000000807ff7210 */ /* 0x000fe20007f3e0ff */
[----:B------:R-:W-:-:S04]  /*8cc0*/  IMAD.X R7, RZ, RZ, RZ, P0 ;  /* 0x000000ffff077224 */ /* 0x000fc800000e06ff */
[----:B------:R-:W-:-:S08]  /*8cd0*/  IMAD.WIDE.U32.X R6, R23, UR11, R6, P1 ;  /* 0x0000000b17067c25 */ /* 0x000fd000088e0406 */
.L_x_170:
[----:B------:R-:W-:Y:S01]  /*8ce0*/  ULDC UR8, c[0x0][0x748] ;  /* 0x0001d20000087ab9 */ /* 0x000fe20000000800 */
[----:B------:R-:W-:Y:S01]  /*8cf0*/  LOP3.LUT R21, R21, UR4, RZ, 0xc0, !PT ;  /* 0x0000000415157c12 */ /* 0x000fe2000f8ec0ff */
[----:B------:R-:W-:Y:S01]  /*8d00*/  ULDC UR9, c[0x0][0x710] ;  /* 0x0001c40000097ab9 */ /* 0x000fe20000000800 */
[----:B------:R-:W-:Y:S01]  /*8d10*/  SHF.R.U64 R7, R6, UR8, R7 ;  /* 0x0000000806077c19 */ /* 0x000fe20008001207 */
[----:B------:R-:W-:Y:S01]  /*8d20*/  ULDC UR8, c[0x0][0x738] ;  /* 0x0001ce0000087ab9 */ /* 0x000fe20000000800 */
[----:B------:R-:W-:-:S05]  /*8d30*/  LOP3.LUT R6, R24, UR6, RZ, 0xc0, !PT ;  /* 0x0000000618067c12 */ /* 0x000fca000f8ec0ff */
[----:B------:R-:W-:Y:S02]  /*8d40*/  IMAD R9, R7, UR5, R6 ;  /* 0x0000000507097c24 */ /* 0x000fe4000f8e0206 */
[----:B------:R-:W-:Y:S02]  /*8d50*/  IMAD.MOV R7, RZ, RZ, -R7 ;  /* 0x000000ffff077224 */ /* 0x000fe400078e0a07 */
[----:B------:R-:W-:Y:S02]  /*8d60*/  IMAD R10, R9, UR9, R10 ;  /* 0x00000009090a7c24 */ /* 0x000fe4000f8e020a */
[----:B------:R-:W-:Y:S01]  /*8d70*/  IMAD R22, R7, UR8, R22 ;  /* 0x0000000807167c24 */ /* 0x000fe2000f8e0216 */
[----:B------:R-:W-:Y:S01]  /*8d80*/  ULDC UR8, c[0x0][0x700] ;  /* 0x0001c00000087ab9 */ /* 0x000fe20000000800 */
[----:B------:R-:W-:Y:S02]  /*8d90*/  IMAD.MOV.U32 R6, RZ, RZ, 0x1 ;  /* 0x00000001ff067424 */ /* 0x000fe400078e00ff */
[----:B------:R-:W-:-:S05]  /*8da0*/  IMAD R21, R22, UR8, R21 ;  /* 0x0000000816157c24 */ /* 0x000fca000f8e0215 */
[----:B------:R-:W-:Y:S02]  /*8db0*/  SEL R7, R21, R10, !P2 ;  /* 0x0000000a15077207 */ /* 0x000fe40005000000 */
[----:B------:R-:W-:-:S07]  /*8dc0*/  SEL R21, R10, R21, !P2 ;  /* 0x000000150a157207 */ /* 0x000fce0005000000 */
.L_x_168:
[----:B------:R-:W-:Y:S05]  /*8dd0*/  BSYNC B1 ;  /* 0x0000000000017941 */ /* 0x000fea0003800000 */
.L_x_167:
[----:B------:R-:W-:-:S13]  /*8de0*/  LOP3.LUT P0, RZ, R6, 0xff, RZ, 0xc0, !PT ;  /* 0x000000ff06ff7812 */ /* 0x000fda000780c0ff */
[----:B------:R-:W-:Y:S05]  /*8df0*/  @P0 BRA `(.L_x_171) ;  /* 0xfffffff400100947 */ /* 0x000fea000383ffff */
[----:B------:R-:W-:Y:S05]  /*8e00*/  BSYNC B0 ;  /* 0x0000000000007941 */ /* 0x000fea0003800000 */
.L_x_160:
[----:B------:R-:W-:-:S03]  /*8e10*/  UMOV UR8, 0xffffffff ;  /* 0xffffffff00087882 */ /* 0x000fc60000000000 */
[----:B------:R-:W-:Y:S05]  /*8e20*/  BRA.DIV UR8, `(.L_x_172) ;  /* 0x0000000a08b47947 */ /* 0x000fea000b800000 */
[----:B------:R-:W-:-:S13]  /*8e30*/  ELECT P0, URZ, PT ;  /* 0x00000000003f782f */ /* 0x000fda0003800000 */
.L_x_198:
[----:B------:R-:W-:Y:S04]  /*8e40*/  BSSY B0, `(.L_x_173) ;  /* 0x0000097000007945 */ /* 0x000fe80003800000 */
[----:B------:R-:W-:Y:S05]  /*8e50*/  @!P0 BRA `(.L_x_174) ;  /* 0x0000000800548947 */ /* 0x000fea0003800000 */
[----:B------:R-:W-:-:S04]  /*8e60*/  LOP3.LUT R5, R5, 0x2, RZ, 0xfc, !PT ;  /* 0x0000000205057812 */ /* 0x000fc800078efcff */
[----:B------:R-:W-:-:S13]  /*8e70*/  ISETP.NE.AND P0, PT, R5, 0x3, PT ;  /* 0x000000030500780c */ /* 0x000fda0003f05270 */
[----:B------:R-:W-:Y:S05]  /*8e80*/  @!P0 BRA `(.L_x_175) ;  /* 0x0000000000048947 */ /* 0x000fea0003800000 */
[----:B------:R-:W-:Y:S01]  /*8e90*/  BPT.TRAP 0x1 ;  /* 0x000000040000795c */ /* 0x000fe20000300000 */
.L_x_175:
[----:B------:R-:W0:Y:S01]  /*8ea0*/  S2R R3, SR_CgaCtaId ;  /* 0x0000000000037919 */ /* 0x000e220000008800 */
[----:B------:R-:W-:Y:S02]  /*8eb0*/  MOV R0, 0x400 ;  /* 0x0000040000007802 */ /* 0x000fe40000000f00 */
[----:B------:R-:W-:Y:S02]  /*8ec0*/  SHF.L.U32 R2, R11, 0x1f, RZ ;  /* 0x0000001f0b027819 */ /* 0x000fe400000006ff */
[----:B0-----:R-:W-:-:S05]  /*8ed0*/  LEA R3, R3, R0, 0x18 ;  /* 0x0000000003037211 */ /* 0x001fca00078ec0ff */
[----:B------:R-:W-:-:S04]  /*8ee0*/  VIADD R3, R3, 0x80 ;  /* 0x0000008003037836 */ /* 0x000fc80000000000 */
[C---:B------:R-:W-:Y:S02]  /*8ef0*/  IMAD R5, R12.reuse, 0x8, R3 ;  /* 0x000000080c057824 */ /* 0x040fe400078e0203 */
[----:B------:R-:W-:Y:S02]  /*8f00*/  VIADD R12, R12, 0x1 ;  /* 0x000000010c0c7836 */ /* 0x000fe40000000000 */
[----:B------:R-:W0:Y:S03]  /*8f10*/  SYNCS.PHASECHK.TRANS64.TRYWAIT P0, [R5+URZ], R2 ;  /* 0x00000002050075a7 */ /* 0x000e26000800017f */
[----:B------:R-:W-:-:S04]  /*8f20*/  ISETP.NE.AND P1, PT, R12, 0x10, PT ;  /* 0x000000100c00780c */ /* 0x000fc80003f25270 */
[----:B------:R-:W-:Y:S02]  /*8f30*/  SEL R0, RZ, 0x1, P1 ;  /* 0x00000001ff007807 */ /* 0x000fe40000800000 */
[----:B------:R-:W-:Y:S02]  /*8f40*/  SEL R12, R12, RZ, P1 ;  /* 0x000000ff0c0c7207 */ /* 0x000fe40000800000 */
[----:B------:R-:W-:-:S03]  /*8f50*/  LOP3.LUT R11, R11, R0, RZ, 0x3c, !PT ;  /* 0x000000000b0b7212 */ /* 0x000fc600078e3cff */
[----:B------:R-:W-:Y:S01]  /*8f60*/  IMAD R7, R12, 0x8, R3 ;  /* 0x000000080c077824 */ /* 0x000fe200078e0203 */
[----:B------:R-:W-:Y:S01]  /*8f70*/  SHF.L.U32 R4, R11, 0x1f, RZ ;  /* 0x0000001f0b047819 */ /* 0x000fe200000006ff */
[----:B0-----:R-:W-:Y:S06]  /*8f80*/  @!P0 BRA `(.L_x_176) ;  /* 0x00000008007c8947 */ /* 0x001fec0003800000 */
.L_x_199:
[----:B------:R-:W1:Y:S01]  /*8f90*/  SYNCS.PHASECHK.TRANS64.TRYWAIT P0, [R7+URZ], R4 ;  /* 0x00000004070075a7 */ /* 0x000e62000800017f */
[----:B------:R-:W-:-:S05]  /*8fa0*/  VIADD R0, R12, 0x1 ;  /* 0x000000010c007836 */ /* 0x000fca0000000000 */
[----:B------:R-:W-:-:S04]  /*8fb0*/  ISETP.NE.AND P1, PT, R0, 0x10, PT ;  /* 0x000000100000780c */ /* 0x000fc80003f25270 */
[----:B0-----:R-:W-:Y:S02]  /*8fc0*/  SEL R2, RZ, 0x1, P1 ;  /* 0x00000001ff027807 */ /* 0x001fe40000800000 */
[----:B------:R-:W-:Y:S02]  /*8fd0*/  SEL R0, R0, RZ, P1 ;  /* 0x000000ff00007207 */ /* 0x000fe40000800000 */
[----:B------:R-:W-:-:S03]  /*8fe0*/  LOP3.LUT R11, R11, R2, RZ, 0x3c, !PT ;  /* 0x000000020b0b7212 */ /* 0x000fc600078e3cff */
[----:B------:R-:W-:Y:S01]  /*8ff0*/  IMAD R6, R0, 0x8, R3 ;  /* 0x0000000800067824 */ /* 0x000fe200078e0203 */
[----:B------:R-:W-:Y:S01]  /*9000*/  SHF.L.U32 R5, R11, 0x1f, RZ ;  /* 0x0000001f0b057819 */ /* 0x000fe200000006ff */
[----:B-1----:R-:W-:Y:S06]  /*9010*/  @!P0 BRA `(.L_x_177) ;  /* 0x00000008006c8947 */ /* 0x002fec0003800000 */
.L_x_200:
[----:B------:R-:W1:Y:S01]  /*9020*/  SYNCS.PHASECHK.TRANS64.TRYWAIT P0, [R6+URZ], R5 ;  /* 0x00000005060075a7 */ /* 0x000e62000800017f */
[----:B------:R-:W-:-:S05]  /*9030*/  VIADD R0, R0, 0x1 ;  /* 0x0000000100007836 */ /* 0x000fca0000000000 */
[----:B------:R-:W-:-:S04]  /*9040*/  ISETP.NE.AND P1, PT, R0, 0x10, PT ;  /* 0x000000100000780c */ /* 0x000fc80003f25270 */
[----:B------:R-:W-:Y:S02]  /*9050*/  SEL R2, RZ, 0x1, P1 ;  /* 0x00000001ff027807 */ /* 0x000fe40000800000 */
[----:B------:R-:W-:Y:S02]  /*9060*/  SEL R0, R0, RZ, P1 ;  /* 0x000000ff00007207 */ /* 0x000fe40000800000 */
[----:B------:R-:W-:-:S03]  /*9070*/  LOP3.LUT R11, R11, R2, RZ, 0x3c, !PT ;  /* 0x000000020b0b7212 */ /* 0x000fc600078e3cff */
[----:B0-----:R-:W-:Y:S01]  /*9080*/  IMAD R7, R0, 0x8, R3 ;  /* 0x0000000800077824 */ /* 0x001fe200078e0203 */
[----:B------:R-:W-:Y:S01]  /*9090*/  SHF.L.U32 R4, R11, 0x1f, RZ ;  /* 0x0000001f0b047819 */ /* 0x000fe200000006ff */
[----:B-1----:R-:W-:Y:S06]  /*90a0*/  @!P0 BRA `(.L_x_178) ;  /* 0x00000008005c8947 */ /* 0x002fec0003800000 */
.L_x_201:
[----:B------:R-:W1:Y:S01]  /*90b0*/  SYNCS.PHASECHK.TRANS64.TRYWAIT P0, [R7+URZ], R4 ;  /* 0x00000004070075a7 */ /* 0x000e62000800017f */
[----:B------:R-:W-:-:S05]  /*90c0*/  VIADD R0, R0, 0x1 ;  /* 0x0000000100007836 */ /* 0x000fca0000000000 */
[----:B------:R-:W-:-:S04]  /*90d0*/  ISETP.NE.AND P1, PT, R0, 0x10, PT ;  /* 0x000000100000780c */ /* 0x000fc80003f25270 */
[----:B------:R-:W-:Y:S02]  /*90e0*/  SEL R2, RZ, 0x1, P1 ;  /* 0x00000001ff027807 */ /* 0x000fe40000800000 */
[----:B------:R-:W-:Y:S02]  /*90f0*/  SEL R0, R0, RZ, P1 ;  /* 0x000000ff00007207 */ /* 0x000fe40000800000 */
[----:B------:R-:W-:Y:S02]  /*9100*/  LOP3.LUT R11, R11, R2, RZ, 0x3c, !PT ;  /* 0x000000020b0b7212 */ /* 0x000fe400078e3cff */
[----:B0-----:R-:W-:Y:S02]  /*9110*/  LEA R6, R0, R3, 0x3 ;  /* 0x0000000300067211 */ /* 0x001fe400078e18ff */
[----:B------:R-:W-:Y:S01]  /*9120*/  SHF.L.U32 R5, R11, 0x1f, RZ ;  /* 0x0000001f0b057819 */ /* 0x000fe200000006ff */
[----:B-1----:R-:W-:Y:S06]  /*9130*/  @!P0 BRA `(.L_x_179) ;  /* 0x00000008004c8947 */ /* 0x002fec0003800000 */
.L_x_202:
        /* <DEDUP_REMOVED lines=9> */
.L_x_203:
        /* <DEDUP_REMOVED lines=9> */
.L_x_204:
        /* <DEDUP_REMOVED lines=9> */
.L_x_205:
        /* <DEDUP_REMOVED lines=9> */
.L_x_206:
        /* <DEDUP_REMOVED lines=9> */
.L_x_207:
        /* <DEDUP_REMOVED lines=9> */
.L_x_208:
        /* <DEDUP_REMOVED lines=9> */
.L_x_209:
        /* <DEDUP_REMOVED lines=9> */
.L_x_210:
        /* <DEDUP_REMOVED lines=9> */
.L_x_211:
        /* <DEDUP_REMOVED lines=9> */
.L_x_212:
[----:B------:R-:W1:Y:S01]  /*96e0*/  SYNCS.PHASECHK.TRANS64.TRYWAIT P0, [R6+URZ], R5 ;  /* 0x00000005060075a7 */ /* 0x000e62000800017f */
[----:B------:R-:W-:-:S05]  /*96f0*/  VIADD R0, R0, 0x1 ;  /* 0x0000000100007836 */ /* 0x000fca0000000000 */
[----:B------:R-:W-:-:S04]  /*9700*/  ISETP.NE.AND P1, PT, R0, 0x10, PT ;  /* 0x000000100000780c */ /* 0x000fc80003f25270 */
[----:B------:R-:W-:Y:S02]  /*9710*/  SEL R2, RZ, 0x1, P1 ;  /* 0x00000001ff027807 */ /* 0x000fe40000800000 */
[----:B------:R-:W-:Y:S02]  /*9720*/  SEL R0, R0, RZ, P1 ;  /* 0x000000ff00007207 */ /* 0x000fe40000800000 */
[----:B------:R-:W-:Y:S01]  /*9730*/  LOP3.LUT R2, R11, R2, RZ, 0x3c, !PT ;  /* 0x000000020b027212 */ /* 0x000fe200078e3cff */
[----:B-1----:R-:W-:Y:S06]  /*9740*/  @!P0 BRA `(.L_x_190) ;  /* 0x0000000400a48947 */ /* 0x002fec0003800000 */
.L_x_213:
[----:B------:R-:W-:Y:S01]  /*9750*/  IMAD R3, R0, 0x8, R3 ;  /* 0x0000000800037824 */ /* 0x000fe200078e0203 */
[----:B------:R-:W-:-:S07]  /*9760*/  SHF.L.U32 R0, R2, 0x1f, RZ ;  /* 0x0000001f02007819 */ /* 0x000fce00000006ff */
.L_x_191:
[----:B--2---:R2:W3:Y:S02]  /*9770*/  SYNCS.PHASECHK.TRANS64.TRYWAIT P0, [R3+URZ], R0 ;  /* 0x00000000030075a7 */ /* 0x0044e4000800017f */
[----:B---3--:R-:W-:Y:S05]  /*9780*/  @!P0 NANOSLEEP.SYNCS 0x989680 ;  /* 0x009896800000895d */ /* 0x008fea0003900000 */
[----:B------:R-:W3:Y:S02]  /*9790*/  @!P0 SYNCS.PHASECHK.TRANS64 P0, [R3+URZ], R0 ;  /* 0x00000000030085a7 */ /* 0x000ee4000800007f */
[----:B---3--:R-:W-:Y:S05]  /*97a0*/  @!P0 BRA `(.L_x_191) ;  /* 0xfffffffc00f08947 */ /* 0x008fea000383ffff */
.L_x_174:
[----:B------:R-:W-:Y:S05]  /*97b0*/  BSYNC B0 ;  /* 0x0000000000007941 */ /* 0x000fea0003800000 */
.L_x_173:
[----:B------:R-:W-:Y:S05]  /*97c0*/  EXIT ;  /* 0x000000000000794d */ /* 0x000fea0003800000 */
.L_x_22:
[----:B-1----:R-:W-:-:S04]  /*97d0*/  IMAD.U32 R20, RZ, RZ, UR11 ;  /* 0x0000000bff147e24 */ /* 0x002fc8000f8e00ff */
[----:B------:R1:W0:Y:S03]  /*97e0*/  SYNCS.PHASECHK.TRANS64.TRYWAIT P1, [R20+URZ], R19 ;  /* 0x00000013140075a7 */ /* 0x000226000802017f */
[----:B0-----:R-:W-:Y:S05]  /*97f0*/  @!P1 NANOSLEEP.SYNCS 0x989680 ;  /* 0x009896800000995d */ /* 0x001fea0003900000 */
[----:B------:R-:W0:Y:S02]  /*9800*/  @!P1 SYNCS.PHASECHK.TRANS64 P1, [R20+URZ], R19 ;  /* 0x00000013140095a7 */ /* 0x000e24000802007f */
[----:B0-----:R-:W-:Y:S05]  /*9810*/  @!P1 BRA `(.L_x_22) ;  /* 0xfffffffc00ec9947 */ /* 0x001fea000383ffff */
[----:B------:R-:W-:Y:S05]  /*9820*/  BRA `(.L_x_21) ;  /* 0xffffff8400107947 */ /* 0x000fea000383ffff */
.L_x_161:
[----:B------:R-:W-:Y:S01]  /*9830*/  BSSY B1, `(.L_x_192) ;  /* 0x0000006000017945 */ /* 0x000fe20003800000 */
[----:B------:R-:W-:-:S07]  /*9840*/  IMAD.MOV.U32 R6, RZ, RZ, -0x1 ;  /* 0xffffffffff067424 */ /* 0x000fce00078e00ff */
[----:B------:R-:W-:Y:S05]  /*9850*/  WARPSYNC.COLLECTIVE R6, `(.L_x_193) ;  /* 0x00000000060c7348 */ /* 0x000fea0003c00000 */
[----:B------:R-:W-:Y:S02]  /*9860*/  ELECT P0, UR62, PT ;  /* 0x00000000003e782f */ /* 0x000fe40003800000 */
[----:B------:R-:W-:Y:S01]  /*9870*/  MOV R6, UR62 ;  /* 0x0000003e00067c02 */ /* 0x000fe20008000f00 */
[----:B------:R-:W-:Y:S10]  /*9880*/  ENDCOLLECTIVE ;  /* 0x000000000000791b */ /* 0x000ff40003800000 */
.L_x_193:
[----:B------:R-:W-:Y:S05]  /*9890*/  BSYNC B1 ;  /* 0x0000000000017941 */ /* 0x000fea0003800000 */
.L_x_192:
[----:B------:R-:W-:Y:S05]  /*98a0*/  BRA `(.L_x_194) ;  /* 0xffffffe800707947 */ /* 0x000fea000383ffff */
.L_x_164:
[----:B-1----:R1:W2:Y:S02]  /*98b0*/  SYNCS.PHASECHK.TRANS64.TRYWAIT P0, [R24+URZ+0x80], R9 ;  /* 0x00008009180075a7 */ /* 0x0022a4000800017f */
[----:B--2---:R-:W-:Y:S05]  /*98c0*/  @!P0 NANOSLEEP.SYNCS 0x989680 ;  /* 0x009896800000895d */ /* 0x004fea0003900000 */
[----:B------:R-:W2:Y:S02]  /*98d0*/  @!P0 SYNCS.PHASECHK.TRANS64 P0, [R24+URZ+0x80], R9 ;  /* 0x00008009180085a7 */ /* 0x000ea4000800007f */
[----:B--2---:R-:W-:Y:S05]  /*98e0*/  @!P0 BRA `(.L_x_164) ;  /* 0xfffffffc00f08947 */ /* 0x004fea000383ffff */
[----:B------:R-:W-:Y:S05]  /*98f0*/  BRA `(.L_x_195) ;  /* 0xffffffe800ac7947 */ /* 0x000fea000383ffff */
.L_x_172:
[----:B------:R-:W-:Y:S01]  /*9900*/  BSSY B0, `(.L_x_196) ;  /* 0x0000006000007945 */ /* 0x000fe20003800000 */
[----:B------:R-:W-:-:S07]  /*9910*/  IMAD.MOV.U32 R6, RZ, RZ, -0x1 ;  /* 0xffffffffff067424 */ /* 0x000fce00078e00ff */
[----:B------:R-:W-:Y:S05]  /*9920*/  WARPSYNC.COLLECTIVE R6, `(.L_x_197) ;  /* 0x00000000060c7348 */ /* 0x000fea0003c00000 */
[----:B------:R-:W-:Y:S02]  /*9930*/  ELECT P0, UR62, PT ;  /* 0x00000000003e782f */ /* 0x000fe40003800000 */
[----:B------:R-:W-:Y:S01]  /*9940*/  MOV R6, UR62 ;  /* 0x0000003e00067c02 */ /* 0x000fe20008000f00 */
[----:B------:R-:W-:Y:S10]  /*9950*/  ENDCOLLECTIVE ;  /* 0x000000000000791b */ /* 0x000ff40003800000 */
.L_x_197:
[----:B------:R-:W-:Y:S05]  /*9960*/  BSYNC B0 ;  /* 0x0000000000007941 */ /* 0x000fea0003800000 */
.L_x_196:
[----:B------:R-:W-:Y:S05]  /*9970*/  BRA `(.L_x_198) ;  /* 0xfffffff400307947 */ /* 0x000fea000383ffff */
.L_x_176:
[----:B0-----:R0:W1:Y:S02]  /*9980*/  SYNCS.PHASECHK.TRANS64.TRYWAIT P0, [R5+URZ], R2 ;  /* 0x00000002050075a7 */ /* 0x001064000800017f */
[----:B-1----:R-:W-:Y:S05]  /*9990*/  @!P0 NANOSLEEP.SYNCS 0x989680 ;  /* 0x009896800000895d */ /* 0x002fea0003900000 */
[----:B------:R-:W1:Y:S02]  /*99a0*/  @!P0 SYNCS.PHASECHK.TRANS64 P0, [R5+URZ], R2 ;  /* 0x00000002050085a7 */ /* 0x000e64000800007f */
[----:B-1----:R-:W-:Y:S05]  /*99b0*/  @!P0 BRA `(.L_x_176) ;  /* 0xfffffffc00f08947 */ /* 0x002fea000383ffff */
[----:B------:R-:W-:Y:S05]  /*99c0*/  BRA `(.L_x_199) ;  /* 0xfffffff400707947 */ /* 0x000fea000383ffff */
.L_x_177:
[----:B0-----:R0:W1:Y:S02]  /*99d0*/  SYNCS.PHASECHK.TRANS64.TRYWAIT P0, [R7+URZ], R4 ;  /* 0x00000004070075a7 */ /* 0x001064000800017f */
[----:B-1----:R-:W-:Y:S05]  /*99e0*/  @!P0 NANOSLEEP.SYNCS 0x989680 ;  /* 0x009896800000895d */ /* 0x002fea0003900000 */
[----:B------:R-:W1:Y:S02]  /*99f0*/  @!P0 SYNCS.PHASECHK.TRANS64 P0, [R7+URZ], R4 ;  /* 0x00000004070085a7 */ /* 0x000e64000800007f */
[----:B-1----:R-:W-:Y:S05]  /*9a00*/  @!P0 BRA `(.L_x_177) ;  /* 0xfffffffc00f08947 */ /* 0x002fea000383ffff */
[----:B------:R-:W-:Y:S05]  /*9a10*/  BRA `(.L_x_200) ;  /* 0xfffffff400807947 */ /* 0x000fea000383ffff */
.L_x_178:
[----:B0-----:R0:W1:Y:S02]  /*9a20*/  SYNCS.PHASECHK.TRANS64.TRYWAIT P0, [R6+URZ], R5 ;  /* 0x00000005060075a7 */ /* 0x001064000800017f */
[----:B-1----:R-:W-:Y:S05]  /*9a30*/  @!P0 NANOSLEEP.SYNCS 0x989680 ;  /* 0x009896800000895d */ /* 0x002fea0003900000 */
[----:B------:R-:W1:Y:S02]  /*9a40*/  @!P0 SYNCS.PHASECHK.TRANS64 P0, [R6+URZ], R5 ;  /* 0x00000005060085a7 */ /* 0x000e64000800007f */
[----:B-1----:R-:W-:Y:S05]  /*9a50*/  @!P0 BRA `(.L_x_178) ;  /* 0xfffffffc00f08947 */ /* 0x002fea000383ffff */
[----:B------:R-:W-:Y:S05]  /*9a60*/  BRA `(.L_x_201) ;  /* 0xfffffff400907947 */ /* 0x000fea000383ffff */
.L_x_179:
[----:B0-----:R0:W1:Y:S02]  /*9a70*/  SYNCS.PHASECHK.TRANS64.TRYWAIT P0, [R7+URZ], R4 ;  /* 0x00000004070075a7 */ /* 0x001064000800017f */
[----:B-1----:R-:W-:Y:S05]  /*9a80*/  @!P0 NANOSLEEP.SYNCS 0x989680 ;  /* 0x009896800000895d */ /* 0x002fea0003900000 */
[----:B------:R-:W1:Y:S02]  /*9a90*/  @!P0 SYNCS.PHASECHK.TRANS64 P0, [R7+URZ], R4 ;  /* 0x00000004070085a7 */ /* 0x000e64000800007f */
[----:B-1----:R-:W-:Y:S05]  /*9aa0*/  @!P0 BRA `(.L_x_179) ;  /* 0xfffffffc00f08947 */ /* 0x002fea000383ffff */
[----:B------:R-:W-:Y:S05]  /*9ab0*/  BRA `(.L_x_202) ;  /* 0xfffffff400a07947 */ /* 0x000fea000383ffff */
.L_x_180:
[----:B0-----:R0:W1:Y:S02]  /*9ac0*/  SYNCS.PHASECHK.TRANS64.TRYWAIT P0, [R6+URZ], R5 ;  /* 0x00000005060075a7 */ /* 0x001064000800017f */
[----:B-1----:R-:W-:Y:S05]  /*9ad0*/  @!P0 NANOSLEEP.SYNCS 0x989680 ;  /* 0x009896800000895d */ /* 0x002fea0003900000 */
[----:B------:R-:W1:Y:S02]  /*9ae0*/  @!P0 SYNCS.PHASECHK.TRANS64 P0, [R6+URZ], R5 ;  /* 0x00000005060085a7 */ /* 0x000e64000800007f */
[----:B-1----:R-:W-:Y:S05]  /*9af0*/  @!P0 BRA `(.L_x_180) ;  /* 0xfffffffc00f08947 */ /* 0x002fea000383ffff */
[----:B------:R-:W-:Y:S05]  /*9b00*/  BRA `(.L_x_203) ;  /* 0xfffffff400b07947 */ /* 0x000fea000383ffff */
.L_x_181:
[----:B0-----:R0:W1:Y:S02]  /*9b10*/  SYNCS.PHASECHK.TRANS64.TRYWAIT P0, [R7+URZ], R4 ;  /* 0x00000004070075a7 */ /* 0x001064000800017f */
[----:B-1----:R-:W-:Y:S05]  /*9b20*/  @!P0 NANOSLEEP.SYNCS 0x989680 ;  /* 0x009896800000895d */ /* 0x002fea0003900000 */
[----:B------:R-:W1:Y:S02]  /*9b30*/  @!P0 SYNCS.PHASECHK.TRANS64 P0, [R7+URZ], R4 ;  /* 0x00000004070085a7 */ /* 0x000e64000800007f */
[----:B-1----:R-:W-:Y:S05]  /*9b40*/  @!P0 BRA `(.L_x_181) ;  /* 0xfffffffc00f08947 */ /* 0x002fea000383ffff */
[----:B------:R-:W-:Y:S05]  /*9b50*/  BRA `(.L_x_204) ;  /* 0xfffffff400c07947 */ /* 0x000fea000383ffff */
.L_x_182:
[----:B0-----:R0:W1:Y:S02]  /*9b60*/  SYNCS.PHASECHK.TRANS64.TRYWAIT P0, [R6+URZ], R5 ;  /* 0x00000005060075a7 */ /* 0x001064000800017f */
[----:B-1----:R-:W-:Y:S05]  /*9b70*/  @!P0 NANOSLEEP.SYNCS 0x989680 ;  /* 0x009896800000895d */ /* 0x002fea0003900000 */
[----:B------:R-:W1:Y:S02]  /*9b80*/  @!P0 SYNCS.PHASECHK.TRANS64 P0, [R6+URZ], R5 ;  /* 0x00000005060085a7 */ /* 0x000e64000800007f */
[----:B-1----:R-:W-:Y:S05]  /*9b90*/  @!P0 BRA `(.L_x_182) ;  /* 0xfffffffc00f08947 */ /* 0x002fea000383ffff */
[----:B------:R-:W-:Y:S05]  /*9ba0*/  BRA `(.L_x_205) ;  /* 0xfffffff400d07947 */ /* 0x000fea000383ffff */
.L_x_183:
[----:B0-----:R0:W1:Y:S02]  /*9bb0*/  SYNCS.PHASECHK.TRANS64.TRYWAIT P0, [R7+URZ], R4 ;  /* 0x00000004070075a7 */ /* 0x001064000800017f */
[----:B-1----:R-:W-:Y:S05]  /*9bc0*/  @!P0 NANOSLEEP.SYNCS 0x989680 ;  /* 0x009896800000895d */ /* 0x002fea0003900000 */
[----:B------:R-:W1:Y:S02]  /*9bd0*/  @!P0 SYNCS.PHASECHK.TRANS64 P0, [R7+URZ], R4 ;  /* 0x00000004070085a7 */ /* 0x000e64000800007f */
[----:B-1----:R-:W-:Y:S05]  /*9be0*/  @!P0 BRA `(.L_x_183) ;  /* 0xfffffffc00f08947 */ /* 0x002fea000383ffff */
[----:B------:R-:W-:Y:S05]  /*9bf0*/  BRA `(.L_x_206) ;  /* 0xfffffff400e07947 */ /* 0x000fea000383ffff */
.L_x_184:
[----:B0-----:R0:W1:Y:S02]  /*9c00*/  SYNCS.PHASECHK.TRANS64.TRYWAIT P0, [R6+URZ], R5 ;  /* 0x00000005060075a7 */ /* 0x001064000800017f */
[----:B-1----:R-:W-:Y:S05]  /*9c10*/  @!P0 NANOSLEEP.SYNCS 0x989680 ;  /* 0x009896800000895d */ /* 0x002fea0003900000 */
[----:B------:R-:W1:Y:S02]  /*9c20*/  @!P0 SYNCS.PHASECHK.TRANS64 P0, [R6+URZ], R5 ;  /* 0x00000005060085a7 */ /* 0x000e64000800007f */
[----:B-1----:R-:W-:Y:S05]  /*9c30*/  @!P0 BRA `(.L_x_184) ;  /* 0xfffffffc00f08947 */ /* 0x002fea000383ffff */
[----:B------:R-:W-:Y:S05]  /*9c40*/  BRA `(.L_x_207) ;  /* 0xfffffff400f07947 */ /* 0x000fea000383ffff */
.L_x_185:
[----:B0-----:R0:W1:Y:S02]  /*9c50*/  SYNCS.PHASECHK.TRANS64.TRYWAIT P0, [R7+URZ], R4 ;  /* 0x00000004070075a7 */ /* 0x001064000800017f */
[----:B-1----:R-:W-:Y:S05]  /*9c60*/  @!P0 NANOSLEEP.SYNCS 0x989680 ;  /* 0x009896800000895d */ /* 0x002fea0003900000 */
[----:B------:R-:W1:Y:S02]  /*9c70*/  @!P0 SYNCS.PHASECHK.TRANS64 P0, [R7+URZ], R4 ;  /* 0x00000004070085a7 */ /* 0x000e64000800007f */
[----:B-1----:R-:W-:Y:S05]  /*9c80*/  @!P0 BRA `(.L_x_185) ;  /* 0xfffffffc00f08947 */ /* 0x002fea000383ffff */
[----:B------:R-:W-:Y:S05]  /*9c90*/  BRA `(.L_x_208) ;  /* 0xfffffff800007947 */ /* 0x000fea000383ffff */
.L_x_186:
[----:B0-----:R0:W1:Y:S02]  /*9ca0*/  SYNCS.PHASECHK.TRANS64.TRYWAIT P0, [R6+URZ], R5 ;  /* 0x00000005060075a7 */ /* 0x001064000800017f */
[----:B-1----:R-:W-:Y:S05]  /*9cb0*/  @!P0 NANOSLEEP.SYNCS 0x989680 ;  /* 0x009896800000895d */ /* 0x002fea0003900000 */
[----:B------:R-:W1:Y:S02]  /*9cc0*/  @!P0 SYNCS.PHASECHK.TRANS64 P0, [R6+URZ], R5 ;  /* 0x00000005060085a7 */ /* 0x000e64000800007f */
[----:B-1----:R-:W-:Y:S05]  /*9cd0*/  @!P0 BRA `(.L_x_186) ;  /* 0xfffffffc00f08947 */ /* 0x002fea000383ffff */
[----:B------:R-:W-:Y:S05]  /*9ce0*/  BRA `(.L_x_209) ;  /* 0xfffffff800107947 */ /* 0x000fea000383ffff */
.L_x_187:
[----:B0-----:R0:W1:Y:S02]  /*9cf0*/  SYNCS.PHASECHK.TRANS64.TRYWAIT P0, [R7+URZ], R4 ;  /* 0x00000004070075a7 */ /* 0x001064000800017f */
[----:B-1----:R-:W-:Y:S05]  /*9d00*/  @!P0 NANOSLEEP.SYNCS 0x989680 ;  /* 0x009896800000895d */ /* 0x002fea0003900000 */
[----:B------:R-:W1:Y:S02]  /*9d10*/  @!P0 SYNCS.PHASECHK.TRANS64 P0, [R7+URZ], R4 ;  /* 0x00000004070085a7 */ /* 0x000e64000800007f */
[----:B-1----:R-:W-:Y:S05]  /*9d20*/  @!P0 BRA `(.L_x_187) ;  /* 0xfffffffc00f08947 */ /* 0x002fea000383ffff */
[----:B------:R-:W-:Y:S05]  /*9d30*/  BRA `(.L_x_210) ;  /* 0xfffffff800207947 */ /* 0x000fea000383ffff */
.L_x_188:
[----:B0-----:R0:W1:Y:S02]  /*9d40*/  SYNCS.PHASECHK.TRANS64.TRYWAIT P0, [R6+URZ], R5 ;  /* 0x00000005060075a7 */ /* 0x001064000800017f */
[----:B-1----:R-:W-:Y:S05]  /*9d50*/  @!P0 NANOSLEEP.SYNCS 0x989680 ;  /* 0x009896800000895d */ /* 0x002fea0003900000 */
[----:B------:R-:W1:Y:S02]  /*9d60*/  @!P0 SYNCS.PHASECHK.TRANS64 P0, [R6+URZ], R5 ;  /* 0x00000005060085a7 */ /* 0x000e64000800007f */
[----:B-1----:R-:W-:Y:S05]  /*9d70*/  @!P0 BRA `(.L_x_188) ;  /* 0xfffffffc00f08947 */ /* 0x002fea000383ffff */
[----:B------:R-:W-:Y:S05]  /*9d80*/  BRA `(.L_x_211) ;  /* 0xfffffff800307947 */ /* 0x000fea000383ffff */
.L_x_189:
[----:B0-----:R0:W1:Y:S02]  /*9d90*/  SYNCS.PHASECHK.TRANS64.TRYWAIT P0, [R7+URZ], R4 ;  /* 0x00000004070075a7 */ /* 0x001064000800017f */
[----:B-1----:R-:W-:Y:S05]  /*9da0*/  @!P0 NANOSLEEP.SYNCS 0x989680 ;  /* 0x009896800000895d */ /* 0x002fea0003900000 */
[----:B------:R-:W1:Y:S02]  /*9db0*/  @!P0 SYNCS.PHASECHK.TRANS64 P0, [R7+URZ], R4 ;  /* 0x00000004070085a7 */ /* 0x000e64000800007f */
[----:B-1----:R-:W-:Y:S05]  /*9dc0*/  @!P0 BRA `(.L_x_189) ;  /* 0xfffffffc00f08947 */ /* 0x002fea000383ffff */
[----:B------:R-:W-:Y:S05]  /*9dd0*/  BRA `(.L_x_212) ;  /* 0xfffffff800407947 */ /* 0x000fea000383ffff */
.L_x_190:
[----:B-1----:R1:W2:Y:S02]  /*9de0*/  SYNCS.PHASECHK.TRANS64.TRYWAIT P0, [R6+URZ], R5 ;  /* 0x00000005060075a7 */ /* 0x0022a4000800017f */
[----:B--2---:R-:W-:Y:S05]  /*9df0*/  @!P0 NANOSLEEP.SYNCS 0x989680 ;  /* 0x009896800000895d */ /* 0x004fea0003900000 */
[----:B------:R-:W2:Y:S02]  /*9e00*/  @!P0 SYNCS.PHASECHK.TRANS64 P0, [R6+URZ], R5 ;  /* 0x00000005060085a7 */ /* 0x000ea4000800007f */
[----:B--2---:R-:W-:Y:S05]  /*9e10*/  @!P0 BRA `(.L_x_190) ;  /* 0xfffffffc00f08947 */ /* 0x004fea000383ffff */
[----:B------:R-:W-:Y:S05]  /*9e20*/  BRA `(.L_x_213) ;  /* 0xfffffff800487947 */ /* 0x000fea000383ffff */
.L_x_214:
[----:B------:R-:W-:-:S00]  /*9e30*/  BRA `(.L_x_214) ;  /* 0xfffffffc00fc7947 */ /* 0x000fc0000383ffff */
[----:B------:R-:W-:-:S00]  /*9e40*/  NOP ;  /* 0x0000000000007918 */ /* 0x000fc00000000000 */
        /* <DEDUP_REMOVED lines=11> */
.L_x_215:


//--------------------- .nv.shared._ZN7cutlass13device_kernelINS_4gemm6kernel13GemmUniversalIN4cute5tupleIJiiiiEEENS1_10collective13CollectiveMmaINS1_43MainloopSm90TmaGmmaWarpSpecializedSparseFP8ILi16ENS5_IJNS4_1CILi1EEENSA_ILi2EEESB_EEENS1_35KernelTmaWarpSpecializedCooperativeEEENS5_IJNSA_ILi256EEENSA_ILi64EEESH_EEENS_12float_e4m3_tENS5_IJNS4_6LayoutINS5_IJiNS5_IJSC_iEEEiEEENS5_IJlNS5_IJSB_SC_EEElEEEEENSK_INS5_IJNS5_IJSH_iEEESQ_iEEENS5_IJNS5_IJSH_NSA_ILi4096EEEEEENS5_IJSB_lEEElEEEEEEEESJ_NS5_IJlSB_lEEENS4_8TiledMMAINS4_8MMA_AtomIJNS4_4SM904GMMA6SPARSE31GMMA_64x64x64_F32E4M3E4M3_SS_TNILNS12_7ScaleInE1ELS15_1ELNS12_9SparseSelE0EEEEEENSK_INS5_IJSC_SB_SB_EEENS5_IJSB_NSA_ILi0EEES1A_EEEEENS5_IJNS4_10UnderscoreES1D_S1D_EEEEENS4_23SM90_TMA_LOAD_MULTICASTENS4_14ComposedLayoutINS4_7SwizzleILi1ELi4ELi3EEENS4_25smem_sparse_ptr_flag_bitsILi2ELi8EEENSK_INS5_IJNS5_IJSB_NSA_ILi8EEEEEENS5_IJSC_NSA_ILi32EEEEEEEEENS5_IJNS5_IJS1A_SH_EEESN_EEEEEEEvNS4_8identityENS4_13SM90_TMA_LOADENS1H_INS1I_ILi2ELi4ELi3EEENS4_18smem_ptr_flag_bitsILi8EEENSK_INS5_IJS1M_SH_EEENS5_IJSH_SB_EEEEEEEvS1V_EENS_8epilogue10collective6detail29Sm90TmaWarpSpecializedAdapterINS26_15DefaultEpilogueIfNS5_IJSB_llEEES2A_NS25_6thread17LinearCombinationIfLi1EffLNS2B_9ScaleType4KindE0ELNS_15FloatRoundStyleE2EfEENS1_15EpilogueDefaultEEEEEvvEEEEvNT_6ParamsE --------------------------
	.section	.nv.shared._ZN7cutlass13device_kernelINS_4gemm6kernel13GemmUniversalIN4cute5tupleIJiiiiEEENS1_10collective13CollectiveMmaINS1_43MainloopSm90TmaGmmaWarpSpecializedSparseFP8ILi16ENS5_IJNS4_1CILi1EEENSA_ILi2EEESB_EEENS1_35KernelTmaWarpSpecializedCooperativeEEENS5_IJNSA_ILi256EEENSA_ILi64EEESH_EEENS_12float_e4m3_tENS5_IJNS4_6LayoutINS5_IJiNS5_IJSC_iEEEiEEENS5_IJlNS5_IJSB_SC_EEElEEEEENSK_INS5_IJNS5_IJSH_iEEESQ_iEEENS5_IJNS5_IJSH_NSA_ILi4096EEEEEENS5_IJSB_lEEElEEEEEEEESJ_NS5_IJlSB_lEEENS4_8TiledMMAINS4_8MMA_AtomIJNS4_4SM904GMMA6SPARSE31GMMA_64x64x64_F32E4M3E4M3_SS_TNILNS12_7ScaleInE1ELS15_1ELNS12_9SparseSelE0EEEEEENSK_INS5_IJSC_SB_SB_EEENS5_IJSB_NSA_ILi0EEES1A_EEEEENS5_IJNS4_10UnderscoreES1D_S1D_EEEEENS4_23SM90_TMA_LOAD_MULTICASTENS4_14ComposedLayoutINS4_7SwizzleILi1ELi4ELi3EEENS4_25smem_sparse_ptr_flag_bitsILi2ELi8EEENSK_INS5_IJNS5_IJSB_NSA_ILi8EEEEEENS5_IJSC_NSA_ILi32EEEEEEEEENS5_IJNS5_IJS1A_SH_EEESN_EEEEEEEvNS4_8identityENS4_13SM90_TMA_LOADENS1H_INS1I_ILi2ELi4ELi3EEENS4_18smem_ptr_flag_bitsILi8EEENSK_INS5_IJS1M_SH_EEENS5_IJSH_SB_EEEEEEEvS1V_EENS_8epilogue10collective6detail29Sm90TmaWarpSpecializedAdapterINS26_15DefaultEpilogueIfNS5_IJSB_llEEES2A_NS25_6thread17LinearCombinationIfLi1EffLNS2B_9ScaleType4KindE0ELNS_15FloatRoundStyleE2EfEENS1_15EpilogueDefaultEEEEEvvEEEEvNT_6ParamsE,"aw",@nobits
	.sectionflags	@""
	.align	16
	.zero		1024


//--------------------- .nv.shared.reserved.0     --------------------------
	.section	.nv.shared.reserved.0,"aw",@nobits
	.weak		__nv_reservedSMEM_offset_0_alias
	.size		__nv_reservedSMEM_offset_0_alias, 0, 0
	.other		__nv_reservedSMEM_offset_0_alias,@"STO_CUDA_RESERVED_SHARED STV_DEFAULT"
__nv_reservedSMEM_offset_0_alias:
	.zero		0


//--------------------- .nv.global                --------------------------
	.section	.nv.global,"aw",@nobits
.nv.global:
	.type		_ZN39_INTERNAL_bf48517f_4_k_cu_cb884dd0_29934cute1_E,@object
	.size		_ZN39_INTERNAL_bf48517f_4_k_cu_cb884dd0_29934cute1_E,(_ZN39_INTERNAL_bf48517f_4_k_cu_cb884dd0_29934cuda3std3__45__cpo6cbeginE - _ZN39_INTERNAL_bf48517f_4_k_cu_cb884dd0_29934cute1_E)
_ZN39_INTERNAL_bf48517f_4_k_cu_cb884dd0_29934cute1_E:
	.zero		1
	.type		_ZN39_INTERNAL_bf48517f_4_k_cu_cb884dd0_29934cuda3std3__45__cpo6cbeginE,@object
	.size		_ZN39_INTERNAL_bf48517f_4_k_cu_cb884dd0_29934cuda3std3__45__cpo6cbeginE,(_ZN39_INTERNAL_bf48517f_4_k_cu_cb884dd0_29934cuda3std3__48in_placeE - _ZN39_INTERNAL_bf48517f_4_k_cu_cb884dd0_29934cuda3std3__45__cpo6cbeginE)
_ZN39_INTERNAL_bf48517f_4_k_cu_cb884dd0_29934cuda3std3__45__cpo6cbeginE:
	.zero		1
	.type		_ZN39_INTERNAL_bf48517f_4_k_cu_cb884dd0_29934cuda3std3__48in_placeE,@object
	.size		_ZN39_INTERNAL_bf48517f_4_k_cu_cb884dd0_29934cuda3std3__48in_placeE,(_ZN39_INTERNAL_bf48517f_4_k_cu_cb884dd0_29934cuda3std6ranges3__45__cpo9iter_moveE - _ZN39_INTERNAL_bf48517f_4_k_cu_cb884dd0_29934cuda3std3__48in_placeE)
_ZN39_INTERNAL_bf48517f_4_k_cu_cb884dd0_29934cuda3std3__48in_placeE:
	.zero		1
	.type		_ZN39_INTERNAL_bf48517f_4_k_cu_cb884dd0_29934cuda3std6ranges3__45__cpo9iter_moveE,@object
	.size		_ZN39_INTERNAL_bf48517f_4_k_cu_cb884dd0_29934cuda3std6ranges3__45__cpo9iter_moveE,(_ZN39_INTERNAL_bf48517f_4_k_cu_cb884dd0_29934cuda3std3__45__cpo5beginE - _ZN39_INTERNAL_bf48517f_4_k_cu_cb884dd0_29934cuda3std6ranges3__45__cpo9iter_moveE)
_ZN39_INTERNAL_bf48517f_4_k_cu_cb884dd0_29934cuda3std6ranges3__45__cpo9iter_moveE:
	.zero		1
	.type		_ZN39_INTERNAL_bf48517f_4_k_cu_cb884dd0_29934cuda3std3__45__cpo5beginE,@object
	.size		_ZN39_INTERNAL_bf48517f_4_k_cu_cb884dd0_29934cuda3std3__45__cpo5beginE,(_ZN39_INTERNAL_bf48517f_4_k_cu_cb884dd0_29934cuda3std3__441_GLOBAL__N__bf48517f_4_k_cu_cb884dd0_29936ignoreE - _ZN39_INTERNAL_bf48517f_4_k_cu_cb884dd0_29934cuda3std3__45__cpo5beginE)
_ZN39_INTERNAL_bf48517f_4_k_cu_cb884dd0_29934cuda3std3__45__cpo5beginE:
	.zero		1
	.type		_ZN39_INTERNAL_bf48517f_4_k_cu_cb884dd0_29934cuda3std3__441_GLOBAL__N__bf48517f_4_k_cu_cb884dd0_29936ignoreE,@object
	.size		_ZN39_INTERNAL_bf48517f_4_k_cu_cb884dd0_29934cuda3std3__441_GLOBAL__N__bf48517f_4_k_cu_cb884dd0_29936ignoreE,(_ZN39_INTERNAL_bf48517f_4_k_cu_cb884dd0_29934cute7productE - _ZN39_INTERNAL_bf48517f_4_k_cu_cb884dd0_29934cuda3std3__441_GLOBAL__N__bf48517f_4_k_cu_cb884dd0_29936ignoreE)
_ZN39_INTERNAL_bf48517f_4_k_cu_cb884dd0_29934cuda3std3__441_GLOBAL__N__bf48517f_4_k_cu_cb884dd0_29936ignoreE:
	.zero		1
	.type		_ZN39_INTERNAL_bf48517f_4_k_cu_cb884dd0_29934cute7productE,@object
	.size		_ZN39_INTERNAL_bf48517f_4_k_cu_cb884dd0_29934cute7productE,(_ZN39_INTERNAL_bf48517f_4_k_cu_cb884dd0_29934cuda3std3__45__cpo3endE - _ZN39_INTERNAL_bf48517f_4_k_cu_cb884dd0_29934cute7productE)
_ZN39_INTERNAL_bf48517f_4_k_cu_cb884dd0_29934cute7productE:
	.zero		1
	.type		_ZN39_INTERNAL_bf48517f_4_k_cu_cb884dd0_29934cuda3std3__45__cpo3endE,@object
	.size		_ZN39_INTERNAL_bf48517f_4_k_cu_cb884dd0_29934cuda3std3__45__cpo3endE,(_ZN39_INTERNAL_bf48517f_4_k_cu_cb884dd0_29934cuda3std3__419piecewise_constructE - _ZN39_INTERNAL_bf48517f_4_k_cu_cb884dd0_29934cuda3std3__45__cpo3endE)
_ZN39_INTERNAL_bf48517f_4_k_cu_cb884dd0_29934cuda3std3__45__cpo3endE:
	.zero		1
	.type		_ZN39_INTERNAL_bf48517f_4_k_cu_cb884dd0_29934cuda3std3__419piecewise_constructE,@object
	.size		_ZN39_INTERNAL_bf48517f_4_k_cu_cb884dd0_29934cuda3std3__419piecewise_constructE,(_ZN39_INTERNAL_bf48517f_4_k_cu_cb884dd0_29934cuda3std3__45__cpo4cendE - _ZN39_INTERNAL_bf48517f_4_k_cu_cb884dd0_29934cuda3std3__419piecewise_constructE)
_ZN39_INTERNAL_bf48517f_4_k_cu_cb884dd0_29934cuda3std3__419piecewise_constructE:
	.zero		1
	.type		_ZN39_INTERNAL_bf48517f_4_k_cu_cb884dd0_29934cuda3std3__45__cpo4cendE,@object
	.size		_ZN39_INTERNAL_bf48517f_4_k_cu_cb884dd0_29934cuda3std3__45__cpo4cendE,(_ZN39_INTERNAL_bf48517f_4_k_cu_cb884dd0_29934cuda3std6ranges3__45__cpo4swapE - _ZN39_INTERNAL_bf48517f_4_k_cu_cb884dd0_29934cuda3std3__45__cpo4cendE)
_ZN39_INTERNAL_bf48517f_4_k_cu_cb884dd0_29934cuda3std3__45__cpo4cendE:
	.zero		1
	.type		_ZN39_INTERNAL_bf48517f_4_k_cu_cb884dd0_29934cuda3std6ranges3__45__cpo4swapE,@object
	.size		_ZN39_INTERNAL_bf48517f_4_k_cu_cb884dd0_29934cuda3std6ranges3__45__cpo4swapE,(.L_7 - _ZN39_INTERNAL_bf48517f_4_k_cu_cb884dd0_29934cuda3std6ranges3__45__cpo4swapE)
_ZN39_INTERNAL_bf48517f_4_k_cu_cb884dd0_29934cuda3std6ranges3__45__cpo4swapE:
	.zero		1
.L_7:


//--------------------- .nv.constant0._ZN7cutlass13device_kernelINS_4gemm6kernel13GemmUniversalIN4cute5tupleIJiiiiEEENS1_10collective13CollectiveMmaINS1_43MainloopSm90TmaGmmaWarpSpecializedSparseFP8ILi16ENS5_IJNS4_1CILi1EEENSA_ILi2EEESB_EEENS1_35KernelTmaWarpSpecializedCooperativeEEENS5_IJNSA_ILi256EEENSA_ILi64EEESH_EEENS_12float_e4m3_tENS5_IJNS4_6LayoutINS5_IJiNS5_IJSC_iEEEiEEENS5_IJlNS5_IJSB_SC_EEElEEEEENSK_INS5_IJNS5_IJSH_iEEESQ_iEEENS5_IJNS5_IJSH_NSA_ILi4096EEEEEENS5_IJSB_lEEElEEEEEEEESJ_NS5_IJlSB_lEEENS4_8TiledMMAINS4_8MMA_AtomIJNS4_4SM904GMMA6SPARSE31GMMA_64x64x64_F32E4M3E4M3_SS_TNILNS12_7ScaleInE1ELS15_1ELNS12_9SparseSelE0EEEEEENSK_INS5_IJSC_SB_SB_EEENS5_IJSB_NSA_ILi0EEES1A_EEEEENS5_IJNS4_10UnderscoreES1D_S1D_EEEEENS4_23SM90_TMA_LOAD_MULTICASTENS4_14ComposedLayoutINS4_7SwizzleILi1ELi4ELi3EEENS4_25smem_sparse_ptr_flag_bitsILi2ELi8EEENSK_INS5_IJNS5_IJSB_NSA_ILi8EEEEEENS5_IJSC_NSA_ILi32EEEEEEEEENS5_IJNS5_IJS1A_SH_EEESN_EEEEEEEvNS4_8identityENS4_13SM90_TMA_LOADENS1H_INS1I_ILi2ELi4ELi3EEENS4_18smem_ptr_flag_bitsILi8EEENSK_INS5_IJS1M_SH_EEENS5_IJSH_SB_EEEEEEEvS1V_EENS_8epilogue10collective6detail29Sm90TmaWarpSpecializedAdapterINS26_15DefaultEpilogueIfNS5_IJSB_llEEES2A_NS25_6thread17LinearCombinationIfLi1EffLNS2B_9ScaleType4KindE0ELNS_15FloatRoundStyleE2EfEENS1_15EpilogueDefaultEEEEEvvEEEEvNT_6ParamsE --------------------------
	.section	.nv.constant0._ZN7cutlass13device_kernelINS_4gemm6kernel13GemmUniversalIN4cute5tupleIJiiiiEEENS1_10collective13CollectiveMmaINS1_43MainloopSm90TmaGmmaWarpSpecializedSparseFP8ILi16ENS5_IJNS4_1CILi1EEENSA_ILi2EEESB_EEENS1_35KernelTmaWarpSpecializedCooperativeEEENS5_IJNSA_ILi256EEENSA_ILi64EEESH_EEENS_12float_e4m3_tENS5_IJNS4_6LayoutINS5_IJiNS5_IJSC_iEEEiEEENS5_IJlNS5_IJSB_SC_EEElEEEEENSK_INS5_IJNS5_IJSH_iEEESQ_iEEENS5_IJNS5_IJSH_NSA_ILi4096EEEEEENS5_IJSB_lEEElEEEEEEEESJ_NS5_IJlSB_lEEENS4_8TiledMMAINS4_8MMA_AtomIJNS4_4SM904GMMA6SPARSE31GMMA_64x64x64_F32E4M3E4M3_SS_TNILNS12_7ScaleInE1ELS15_1ELNS12_9SparseSelE0EEEEEENSK_INS5_IJSC_SB_SB_EEENS5_IJSB_NSA_ILi0EEES1A_EEEEENS5_IJNS4_10UnderscoreES1D_S1D_EEEEENS4_23SM90_TMA_LOAD_MULTICASTENS4_14ComposedLayoutINS4_7SwizzleILi1ELi4ELi3EEENS4_25smem_sparse_ptr_flag_bitsILi2ELi8EEENSK_INS5_IJNS5_IJSB_NSA_ILi8EEEEEENS5_IJSC_NSA_ILi32EEEEEEEEENS5_IJNS5_IJS1A_SH_EEESN_EEEEEEEvNS4_8identityENS4_13SM90_TMA_LOADENS1H_INS1I_ILi2ELi4ELi3EEENS4_18smem_ptr_flag_bitsILi8EEENSK_INS5_IJS1M_SH_EEENS5_IJSH_SB_EEEEEEEvS1V_EENS_8epilogue10collective6detail29Sm90TmaWarpSpecializedAdapterINS26_15DefaultEpilogueIfNS5_IJSB_llEEES2A_NS25_6thread17LinearCombinationIfLi1EffLNS2B_9ScaleType4KindE0ELNS_15FloatRoundStyleE2EfEENS1_15EpilogueDefaultEEEEEvvEEEEvNT_6ParamsE,"a",@progbits
	.sectionflags	@""
	.align	4
.nv.constant0._ZN7cutlass13device_kernelINS_4gemm6kernel13GemmUniversalIN4cute5tupleIJiiiiEEENS1_10collective13CollectiveMmaINS1_43MainloopSm90TmaGmmaWarpSpecializedSparseFP8ILi16ENS5_IJNS4_1CILi1EEENSA_ILi2EEESB_EEENS1_35KernelTmaWarpSpecializedCooperativeEEENS5_IJNSA_ILi256EEENSA_ILi64EEESH_EEENS_12float_e4m3_tENS5_IJNS4_6LayoutINS5_IJiNS5_IJSC_iEEEiEEENS5_IJlNS5_IJSB_SC_EEElEEEEENSK_INS5_IJNS5_IJSH_iEEESQ_iEEENS5_IJNS5_IJSH_NSA_ILi4096EEEEEENS5_IJSB_lEEElEEEEEEEESJ_NS5_IJlSB_lEEENS4_8TiledMMAINS4_8MMA_AtomIJNS4_4SM904GMMA6SPARSE31GMMA_64x64x64_F32E4M3E4M3_SS_TNILNS12_7ScaleInE1ELS15_1ELNS12_9SparseSelE0EEEEEENSK_INS5_IJSC_SB_SB_EEENS5_IJSB_NSA_ILi0EEES1A_EEEEENS5_IJNS4_10UnderscoreES1D_S1D_EEEEENS4_23SM90_TMA_LOAD_MULTICASTENS4_14ComposedLayoutINS4_7SwizzleILi1ELi4ELi3EEENS4_25smem_sparse_ptr_flag_bitsILi2ELi8EEENSK_INS5_IJNS5_IJSB_NSA_ILi8EEEEEENS5_IJSC_NSA_ILi32EEEEEEEEENS5_IJNS5_IJS1A_SH_EEESN_EEEEEEEvNS4_8identityENS4_13SM90_TMA_LOADENS1H_INS1I_ILi2ELi4ELi3EEENS4_18smem_ptr_flag_bitsILi8EEENSK_INS5_IJS1M_SH_EEENS5_IJSH_SB_EEEEEEEvS1V_EENS_8epilogue10collective6detail29Sm90TmaWarpSpecializedAdapterINS26_15DefaultEpilogueIfNS5_IJSB_llEEES2A_NS25_6thread17LinearCombinationIfLi1EffLNS2B_9ScaleType4KindE0ELNS_15FloatRoundStyleE2EfEENS1_15EpilogueDefaultEEEEEvvEEEEvNT_6ParamsE:
	.zero		1920


//--------------------- SYMBOLS --------------------------

	.type		.nv.reservedSmem.offset0,@object
	.size		.nv.reservedSmem.offset0,0x4
